// auto-generated by cutlass_sweep.gemm — config: {"arch": "sm_100", "cluster_m": 1, "cluster_n": 1, "dtype": "e4m3", "dtype_b": "e4m3", "layout": "tt", "stages": 0, "tile_k": 128, "tile_m": 128, "tile_n": 64}
#include "cutlass/cutlass.h"
#include "cutlass/gemm/collective/collective_builder.hpp"
#include "cutlass/gemm/device/gemm_universal_adapter.h"
#include "cutlass/gemm/kernel/gemm_universal.hpp"
#include "cutlass/epilogue/collective/collective_builder.hpp"

using ElemA = cutlass::float_e4m3_t;
using ElemB = cutlass::float_e4m3_t;
using ElemCD = cutlass::float_e4m3_t;
using Acc  = float;
using TileShape    = cute::Shape<cute::_128, cute::_64, cute::_128>;
using ClusterShape = cute::Shape<cute::_1, cute::_1, cute::_1>;

using CollectiveEpilogue = typename cutlass::epilogue::collective::CollectiveBuilder<
    cutlass::arch::Sm100, cutlass::arch::OpClassTensorOp,
    TileShape, ClusterShape,
    cutlass::epilogue::collective::EpilogueTileAuto,
    Acc, Acc,
    ElemCD, cutlass::layout::RowMajor, 128 / cutlass::sizeof_bits<ElemCD>::value,
    ElemCD, cutlass::layout::RowMajor, 128 / cutlass::sizeof_bits<ElemCD>::value,
    cutlass::epilogue::collective::EpilogueScheduleAuto
  >::CollectiveOp;

using CollectiveMainloop = typename cutlass::gemm::collective::CollectiveBuilder<
    cutlass::arch::Sm100, cutlass::arch::OpClassTensorOp,
    ElemA, cutlass::layout::ColumnMajor, 128 / cutlass::sizeof_bits<ElemA>::value,
    ElemB, cutlass::layout::ColumnMajor, 128 / cutlass::sizeof_bits<ElemB>::value,
    Acc,
    TileShape, ClusterShape,
    cutlass::gemm::collective::StageCountAutoCarveout<static_cast<int>(sizeof(typename CollectiveEpilogue::SharedStorage))>,
    cutlass::gemm::collective::KernelScheduleAuto
  >::CollectiveOp;

using GemmKernel = cutlass::gemm::kernel::GemmUniversal<
    cute::Shape<int,int,int,int>,
    CollectiveMainloop,
    CollectiveEpilogue
>;
using Gemm = cutlass::gemm::device::GemmUniversalAdapter<GemmKernel>;

// Force the device kernel symbol into the cubin without needing a host main.
auto* _anchor = &cutlass::device_kernel<GemmKernel>;


// ===== COMPILED SASS (sm_100a) =====

	.target	sm_100a

	.elftype	@"ET_EXEC"


//--------------------- .note.nv.tkinfo           --------------------------
	.section	.note.nv.tkinfo,"",@"SHT_NOTE"
	.sectionflags	@"SHF_NOTE_NV_TKINFO"
	.tkinfo
        /*0018*/ 	.word	0x00000002
        /*0030*/ 	.string	""
        /*0030*/ 	.string	"ptxas"
        /*0030*/ 	.string	"Cuda compilation tools, release 13.0, V13.0.88"
        /*0030*/ 	.string	"Build cuda_13.0.r13.0/compiler.36424714_0"
        /*0030*/ 	.string	"-arch sm_100a -m 64 "



//--------------------- .note.nv.cuinfo           --------------------------
	.section	.note.nv.cuinfo,"",@"SHT_NOTE"
	.sectionflags	@"SHF_NOTE_NV_CUINFO"
        /*0018*/ 	.short	0x0002
        /*001a*/ 	.short	0x0064
        /*001c*/ 	.short	0x0082
	.zero		2


//--------------------- .nv.info                  --------------------------
	.section	.nv.info,"",@"SHT_CUDA_INFO"
	.align	4


	//----- nvinfo : EIATTR_REGCOUNT
	.align		4
        /*0000*/ 	.byte	0x04, 0x2f
        /*0002*/ 	.short	(.L_19 - .L_18)
	.align		4
.L_18:
        /*0004*/ 	.word	index@(_ZN7cutlass13device_kernelINS_4gemm6kernel13GemmUniversalIN4cute5tupleIJiiiiEEENS1_10collective13CollectiveMmaINS1_35MainloopSm100TmaUmmaWarpSpecializedILi8ELi2ELi4ENS5_IJNS4_1CILi1EEESB_SB_EEEEENS5_IJNSA_ILi128EEENSA_ILi64EEESE_EEENS_12float_e4m3_tENS5_IJSB_llEEESH_NS5_IJlSB_lEEENS4_8TiledMMAINS4_8MMA_AtomIJNS4_10MMA_TraitsINS4_19SM100_MMA_F8F6F4_SSEJSH_SH_fSE_SF_NS4_17integral_constantINS4_4UMMA5MajorELSQ_1EEENSO_ISQ_LSQ_0EEENSO_INSP_7ScaleInELST_0EEESU_EEEEEENS4_6LayoutISC_NS5_IJNSA_ILi0EEESY_SY_EEEEENS5_IJNS4_10UnderscoreES11_S11_EEEEENS4_13SM90_TMA_LOADENS4_14ComposedLayoutINS4_7SwizzleILi3ELi4ELi3EEENS4_18smem_ptr_flag_bitsILi8EEENSX_INS5_IJSE_NSA_ILi8EEEEEENS5_IJSB_SE_EEEEEEEvNS4_8identityES14_NS15_IS17_S19_NSX_INS5_IJS1A_SE_EEENS5_IJSE_SB_EEEEEEEvS1F_EENS_8epilogue10collective18CollectiveEpilogueINS1L_23Sm100TmaWarpSpecializedILi1ELi1ELi64ELb0ELb0EEEJSG_NS5_IJNSX_ISE_SB_EENSX_ISF_SB_EEEEESH_SJ_SH_SJ_NS1L_6fusion15FusionCallbacksIS1P_NS1T_17LinearCombinationISH_fSH_fLNS_15FloatRoundStyleE2EEESG_S1S_JEEENS4_5SM1004TMEM4LOAD26SM100_TMEM_LOAD_32dp32b64xES14_NS15_INS16_ILi2ELi4ELi3EEES19_NSX_INS5_IJS1A_SF_EEENS5_IJSF_SB_EEEEEEENS4_39AutoVectorizingCopyWithAssumedAlignmentILi128EEENS4_14SM90_TMA_STOREES27_S29_S29_EEEvvEEEEvNT_6ParamsE)
        /*0008*/ 	.word	0x000000c2


	//----- nvinfo : EIATTR_FRAME_SIZE
	.align		4
.L_19:
        /*000c*/ 	.byte	0x04, 0x11
        /*000e*/ 	.short	(.L_21 - .L_20)
	.align		4
.L_20:
        /*0010*/ 	.word	index@($__internal_2_$__cuda_sm10x_tcgen05_guardrail_trap_unallocated_columns_being_dealloced)
        /*0014*/ 	.word	0x00000000


	//----- nvinfo : EIATTR_FRAME_SIZE
	.align		4
.L_21:
        /*0018*/ 	.byte	0x04, 0x11
        /*001a*/ 	.short	(.L_23 - .L_22)
	.align		4
.L_22:
        /*001c*/ 	.word	index@($__internal_1_$__cuda_sm10x_tcgen05_guardrail_trap_phase_invalid_during_alloc)
        /*0020*/ 	.word	0x00000000


	//----- nvinfo : EIATTR_FRAME_SIZE
	.align		4
.L_23:
        /*0024*/ 	.byte	0x04, 0x11
        /*0026*/ 	.short	(.L_25 - .L_24)
	.align		4
.L_24:
        /*0028*/ 	.word	index@($__internal_0_$__cuda_sm10x_tcgen05_guardrail_trap_col_being_dealloced_not_returned_by_alloc)
        /*002c*/ 	.word	0x00000000


	//----- nvinfo : EIATTR_FRAME_SIZE
	.align		4
.L_25:
        /*0030*/ 	.byte	0x04, 0x11
        /*0032*/ 	.short	(.L_27 - .L_26)
	.align		4
.L_26:
        /*0034*/ 	.word	index@(_ZN7cutlass13device_kernelINS_4gemm6kernel13GemmUniversalIN4cute5tupleIJiiiiEEENS1_10collective13CollectiveMmaINS1_35MainloopSm100TmaUmmaWarpSpecializedILi8ELi2ELi4ENS5_IJNS4_1CILi1EEESB_SB_EEEEENS5_IJNSA_ILi128EEENSA_ILi64EEESE_EEENS_12float_e4m3_tENS5_IJSB_llEEESH_NS5_IJlSB_lEEENS4_8TiledMMAINS4_8MMA_AtomIJNS4_10MMA_TraitsINS4_19SM100_MMA_F8F6F4_SSEJSH_SH_fSE_SF_NS4_17integral_constantINS4_4UMMA5MajorELSQ_1EEENSO_ISQ_LSQ_0EEENSO_INSP_7ScaleInELST_0EEESU_EEEEEENS4_6LayoutISC_NS5_IJNSA_ILi0EEESY_SY_EEEEENS5_IJNS4_10UnderscoreES11_S11_EEEEENS4_13SM90_TMA_LOADENS4_14ComposedLayoutINS4_7SwizzleILi3ELi4ELi3EEENS4_18smem_ptr_flag_bitsILi8EEENSX_INS5_IJSE_NSA_ILi8EEEEEENS5_IJSB_SE_EEEEEEEvNS4_8identityES14_NS15_IS17_S19_NSX_INS5_IJS1A_SE_EEENS5_IJSE_SB_EEEEEEEvS1F_EENS_8epilogue10collective18CollectiveEpilogueINS1L_23Sm100TmaWarpSpecializedILi1ELi1ELi64ELb0ELb0EEEJSG_NS5_IJNSX_ISE_SB_EENSX_ISF_SB_EEEEESH_SJ_SH_SJ_NS1L_6fusion15FusionCallbacksIS1P_NS1T_17LinearCombinationISH_fSH_fLNS_15FloatRoundStyleE2EEESG_S1S_JEEENS4_5SM1004TMEM4LOAD26SM100_TMEM_LOAD_32dp32b64xES14_NS15_INS16_ILi2ELi4ELi3EEES19_NSX_INS5_IJS1A_SF_EEENS5_IJSF_SB_EEEEEEENS4_39AutoVectorizingCopyWithAssumedAlignmentILi128EEENS4_14SM90_TMA_STOREES27_S29_S29_EEEvvEEEEvNT_6ParamsE)
        /*0038*/ 	.word	0x00000000


	//----- nvinfo : EIATTR_MIN_STACK_SIZE
	.align		4
.L_27:
        /*003c*/ 	.byte	0x04, 0x12
        /*003e*/ 	.short	(.L_29 - .L_28)
	.align		4
.L_28:
        /*0040*/ 	.word	index@(_ZN7cutlass13device_kernelINS_4gemm6kernel13GemmUniversalIN4cute5tupleIJiiiiEEENS1_10collective13CollectiveMmaINS1_35MainloopSm100TmaUmmaWarpSpecializedILi8ELi2ELi4ENS5_IJNS4_1CILi1EEESB_SB_EEEEENS5_IJNSA_ILi128EEENSA_ILi64EEESE_EEENS_12float_e4m3_tENS5_IJSB_llEEESH_NS5_IJlSB_lEEENS4_8TiledMMAINS4_8MMA_AtomIJNS4_10MMA_TraitsINS4_19SM100_MMA_F8F6F4_SSEJSH_SH_fSE_SF_NS4_17integral_constantINS4_4UMMA5MajorELSQ_1EEENSO_ISQ_LSQ_0EEENSO_INSP_7ScaleInELST_0EEESU_EEEEEENS4_6LayoutISC_NS5_IJNSA_ILi0EEESY_SY_EEEEENS5_IJNS4_10UnderscoreES11_S11_EEEEENS4_13SM90_TMA_LOADENS4_14ComposedLayoutINS4_7SwizzleILi3ELi4ELi3EEENS4_18smem_ptr_flag_bitsILi8EEENSX_INS5_IJSE_NSA_ILi8EEEEEENS5_IJSB_SE_EEEEEEEvNS4_8identityES14_NS15_IS17_S19_NSX_INS5_IJS1A_SE_EEENS5_IJSE_SB_EEEEEEEvS1F_EENS_8epilogue10collective18CollectiveEpilogueINS1L_23Sm100TmaWarpSpecializedILi1ELi1ELi64ELb0ELb0EEEJSG_NS5_IJNSX_ISE_SB_EENSX_ISF_SB_EEEEESH_SJ_SH_SJ_NS1L_6fusion15FusionCallbacksIS1P_NS1T_17LinearCombinationISH_fSH_fLNS_15FloatRoundStyleE2EEESG_S1S_JEEENS4_5SM1004TMEM4LOAD26SM100_TMEM_LOAD_32dp32b64xES14_NS15_INS16_ILi2ELi4ELi3EEES19_NSX_INS5_IJS1A_SF_EEENS5_IJSF_SB_EEEEEEENS4_39AutoVectorizingCopyWithAssumedAlignmentILi128EEENS4_14SM90_TMA_STOREES27_S29_S29_EEEvvEEEEvNT_6ParamsE)
        /*0044*/ 	.word	0x00000000
.L_29:


//--------------------- .nv.compat                --------------------------
	.section	.nv.compat,"",@"SHT_CUDA_COMPAT_INFO"
	.align	4
        /*0000*/ 	.byte	0x02, 0x09, 0x01, 0x00, 0x02, 0x02, 0x02, 0x00, 0x02, 0x05, 0x05, 0x00, 0x03, 0x07, 0x01, 0x01
        /*0010*/ 	.byte	0x02, 0x03, 0x01, 0x00, 0x02, 0x06, 0x01, 0x00, 0x04, 0x0b, 0x08, 0x00, 0x09, 0x00, 0x00, 0x00
        /*0020*/ 	.byte	0x00, 0x00, 0x00, 0x00


//--------------------- .nv.info._ZN7cutlass13device_kernelINS_4gemm6kernel13GemmUniversalIN4cute5tupleIJiiiiEEENS1_10collective13CollectiveMmaINS1_35MainloopSm100TmaUmmaWarpSpecializedILi8ELi2ELi4ENS5_IJNS4_1CILi1EEESB_SB_EEEEENS5_IJNSA_ILi128EEENSA_ILi64EEESE_EEENS_12float_e4m3_tENS5_IJSB_llEEESH_NS5_IJlSB_lEEENS4_8TiledMMAINS4_8MMA_AtomIJNS4_10MMA_TraitsINS4_19SM100_MMA_F8F6F4_SSEJSH_SH_fSE_SF_NS4_17integral_constantINS4_4UMMA5MajorELSQ_1EEENSO_ISQ_LSQ_0EEENSO_INSP_7ScaleInELST_0EEESU_EEEEEENS4_6LayoutISC_NS5_IJNSA_ILi0EEESY_SY_EEEEENS5_IJNS4_10UnderscoreES11_S11_EEEEENS4_13SM90_TMA_LOADENS4_14ComposedLayoutINS4_7SwizzleILi3ELi4ELi3EEENS4_18smem_ptr_flag_bitsILi8EEENSX_INS5_IJSE_NSA_ILi8EEEEEENS5_IJSB_SE_EEEEEEEvNS4_8identityES14_NS15_IS17_S19_NSX_INS5_IJS1A_SE_EEENS5_IJSE_SB_EEEEEEEvS1F_EENS_8epilogue10collective18CollectiveEpilogueINS1L_23Sm100TmaWarpSpecializedILi1ELi1ELi64ELb0ELb0EEEJSG_NS5_IJNSX_ISE_SB_EENSX_ISF_SB_EEEEESH_SJ_SH_SJ_NS1L_6fusion15FusionCallbacksIS1P_NS1T_17LinearCombinationISH_fSH_fLNS_15FloatRoundStyleE2EEESG_S1S_JEEENS4_5SM1004TMEM4LOAD26SM100_TMEM_LOAD_32dp32b64xES14_NS15_INS16_ILi2ELi4ELi3EEES19_NSX_INS5_IJS1A_SF_EEENS5_IJSF_SB_EEEEEEENS4_39AutoVectorizingCopyWithAssumedAlignmentILi128EEENS4_14SM90_TMA_STOREES27_S29_S29_EEEvvEEEEvNT_6ParamsE --------------------------
	.section	.nv.info._ZN7cutlass13device_kernelINS_4gemm6kernel13GemmUniversalIN4cute5tupleIJiiiiEEENS1_10collective13CollectiveMmaINS1_35MainloopSm100TmaUmmaWarpSpecializedILi8ELi2ELi4ENS5_IJNS4_1CILi1EEESB_SB_EEEEENS5_IJNSA_ILi128EEENSA_ILi64EEESE_EEENS_12float_e4m3_tENS5_IJSB_llEEESH_NS5_IJlSB_lEEENS4_8TiledMMAINS4_8MMA_AtomIJNS4_10MMA_TraitsINS4_19SM100_MMA_F8F6F4_SSEJSH_SH_fSE_SF_NS4_17integral_constantINS4_4UMMA5MajorELSQ_1EEENSO_ISQ_LSQ_0EEENSO_INSP_7ScaleInELST_0EEESU_EEEEEENS4_6LayoutISC_NS5_IJNSA_ILi0EEESY_SY_EEEEENS5_IJNS4_10UnderscoreES11_S11_EEEEENS4_13SM90_TMA_LOADENS4_14ComposedLayoutINS4_7SwizzleILi3ELi4ELi3EEENS4_18smem_ptr_flag_bitsILi8EEENSX_INS5_IJSE_NSA_ILi8EEEEEENS5_IJSB_SE_EEEEEEEvNS4_8identityES14_NS15_IS17_S19_NSX_INS5_IJS1A_SE_EEENS5_IJSE_SB_EEEEEEEvS1F_EENS_8epilogue10collective18CollectiveEpilogueINS1L_23Sm100TmaWarpSpecializedILi1ELi1ELi64ELb0ELb0EEEJSG_NS5_IJNSX_ISE_SB_EENSX_ISF_SB_EEEEESH_SJ_SH_SJ_NS1L_6fusion15FusionCallbacksIS1P_NS1T_17LinearCombinationISH_fSH_fLNS_15FloatRoundStyleE2EEESG_S1S_JEEENS4_5SM1004TMEM4LOAD26SM100_TMEM_LOAD_32dp32b64xES14_NS15_INS16_ILi2ELi4ELi3EEES19_NSX_INS5_IJS1A_SF_EEENS5_IJSF_SB_EEEEEEENS4_39AutoVectorizingCopyWithAssumedAlignmentILi128EEENS4_14SM90_TMA_STOREES27_S29_S29_EEEvvEEEEvNT_6ParamsE,"",@"SHT_CUDA_INFO"
	.sectionflags	@""
	.align	4


	//----- nvinfo : EIATTR_CUDA_API_VERSION
	.align		4
        /*0000*/ 	.byte	0x04, 0x37
        /*0002*/ 	.short	(.L_31 - .L_30)
.L_30:
        /*0004*/ 	.word	0x00000082


	//----- nvinfo : EIATTR_KPARAM_INFO
	.align		4
.L_31:
        /*0008*/ 	.byte	0x04, 0x17
        /*000a*/ 	.short	(.L_33 - .L_32)
.L_32:
        /*000c*/ 	.word	0x00000000
        /*0010*/ 	.short	0x0000
        /*0012*/ 	.short	0x0000
        /*0014*/ 	.byte	0x00, 0xf0, 0x01, 0x20


	//----- nvinfo : EIATTR_AT_ENTRY_FRAGMENTS
	.align		4
.L_33:
        /*0018*/ 	.byte	0x04, 0x4f
        /*001a*/ 	.short	(.L_35 - .L_34)


	//   ....[0]....
.L_34:
        /*001c*/ 	.word	0x00000006


	//----- nvinfo : EIATTR_RESERVED_SMEM_USED
	.align		4
.L_35:
        /*0020*/ 	.byte	0x01, 0x41
	.zero		2


	//----- nvinfo : EIATTR_SPARSE_MMA_MASK
	.align		4
        /*0024*/ 	.byte	0x03, 0x50
        /*0026*/ 	.short	0x0000


	//----- nvinfo : EIATTR_TCGEN05_1CTA_USED
	.align		4
        /*0028*/ 	.byte	0x01, 0x51
	.zero		2


	//----- nvinfo : EIATTR_MAXREG_COUNT
	.align		4
        /*002c*/ 	.byte	0x03, 0x1b
        /*002e*/ 	.short	0x00ff


	//----- nvinfo : EIATTR_NUM_BARRIERS
	.align		4
        /*0030*/ 	.byte	0x02, 0x4c
        /*0032*/ 	.byte	0x07
	.zero		1


	//----- nvinfo : EIATTR_EXTERNS
	.align		4
        /*0034*/ 	.byte	0x04, 0x0f
        /*0036*/ 	.short	(.L_37 - .L_36)


	//   ....[0]....
	.align		4
.L_36:
        /*0038*/ 	.word	index@(__assertfail)


	//----- nvinfo : EIATTR_MERCURY_ISA_VERSION
	.align		4
.L_37:
        /*003c*/ 	.byte	0x03, 0x5f
        /*003e*/ 	.short	0x0101


	//----- nvinfo : EIATTR_INT_WARP_WIDE_INSTR_OFFSETS
	.align		4
        /*0040*/ 	.byte	0x04, 0x31
        /*0042*/ 	.short	(.L_39 - .L_38)


	//   ....[0]....
.L_38:
        /*0044*/ 	.word	0x00001e00


	//   ....[1]....
        /*0048*/ 	.word	0x00003a80


	//   ....[2]....
        /*004c*/ 	.word	0x00003aa0


	//   ....[3]....
        /*0050*/ 	.word	0x00003ad0


	//   ....[4]....
        /*0054*/ 	.word	0x000044e0


	//   ....[5]....
        /*0058*/ 	.word	0x000045d0


	//----- nvinfo : EIATTR_COOP_GROUP_MASK_REGIDS
	.align		4
.L_39:
        /*005c*/ 	.byte	0x04, 0x29
        /*005e*/ 	.short	(.L_41 - .L_40)


	//   ....[0]....
.L_40:
        /*0060*/ 	.word	0xffffffff


	//   ....[1]....
        /*0064*/ 	.word	0xffffffff


	//   ....[2]....
        /*0068*/ 	.word	0xffffffff


	//   ....[3]....
        /*006c*/ 	.word	0xffffffff


	//   ....[4]....
        /*0070*/ 	.word	0xffffffff


	//   ....[5]....
        /*0074*/ 	.word	0xffffffff


	//   ....[6]....
        /*0078*/ 	.word	0xffffffff


	//   ....[7]....
        /*007c*/ 	.word	0xffffffff


	//   ....[8]....
        /*0080*/ 	.word	0xffffffff


	//   ....[9]....
        /*0084*/ 	.word	0xffffffff


	//   ....[10]....
        /*0088*/ 	.word	0xffffffff


	//   ....[11]....
        /*008c*/ 	.word	0xffffffff


	//   ....[12]....
        /*0090*/ 	.word	0xffffffff


	//----- nvinfo : EIATTR_COOP_GROUP_INSTR_OFFSETS
	.align		4
.L_41:
        /*0094*/ 	.byte	0x04, 0x28
        /*0096*/ 	.short	(.L_43 - .L_42)


	//   ....[0]....
.L_42:
        /*0098*/ 	.word	0x00000090


	//   ....[1]....
        /*009c*/ 	.word	0x000004d0


	//   ....[2]....
        /*00a0*/ 	.word	0x000006c0


	//   ....[3]....
        /*00a4*/ 	.word	0x00000800


	//   ....[4]....
        /*00a8*/ 	.word	0x00000900


	//   ....[5]....
        /*00ac*/ 	.word	0x00000a70


	//   ....[6]....
        /*00b0*/ 	.word	0x00000c10


	//   ....[7]....
        /*00b4*/ 	.word	0x00001ce0


	//   ....[8]....
        /*00b8*/ 	.word	0x00002d00


	//   ....[9]....
        /*00bc*/ 	.word	0x00002f10


	//   ....[10]....
        /*00c0*/ 	.word	0x00002f40


	//   ....[11]....
        /*00c4*/ 	.word	0x00003960


	//   ....[12]....
        /*00c8*/ 	.word	0x00003b90


	//----- nvinfo : EIATTR_VRC_CTA_INIT_COUNT
	.align		4
.L_43:
        /*00cc*/ 	.byte	0x02, 0x4a
        /*00ce*/ 	.byte	0x80
	.zero		1


	//----- nvinfo : EIATTR_SYSCALL_OFFSETS
	.align		4
        /*00d0*/ 	.byte	0x04, 0x46
        /*00d2*/ 	.short	(.L_45 - .L_44)


	//   ....[0]....
.L_44:
        /*00d4*/ 	.word	0x00004fc0


	//   ....[1]....
        /*00d8*/ 	.word	0x00005100


	//   ....[2]....
        /*00dc*/ 	.word	0x000058a0


	//----- nvinfo : EIATTR_MBARRIER_INSTR_OFFSETS
	.align		4
.L_45:
        /*00e0*/ 	.byte	0x04, 0x39
        /*00e2*/ 	.short	(.L_47 - .L_46)


	//   ....[0]....
.L_46:
        /*00e4*/ 	.word	0x000005b0
        /*00e8*/ 	.word	0x000000ff
        /*00ec*/ 	.word	0x00000000
        /*00f0*/ 	.short	0x0100
        /*00f2*/ 	.byte	0x05
	.zero		1


	//   ....[1]....
        /*00f4*/ 	.word	0x000005c0
        /*00f8*/ 	.word	0x000000ff
        /*00fc*/ 	.word	0x00000040
        /*0100*/ 	.short	0x0100
        /*0102*/ 	.byte	0x05
	.zero		1


	//   ....[2]....
        /*0104*/ 	.word	0x000005d0
        /*0108*/ 	.word	0x000000ff
        /*010c*/ 	.word	0x00000008
        /*0110*/ 	.short	0x0100
        /*0112*/ 	.byte	0x05
	.zero		1


	//   ....[3]....
        /*0114*/ 	.word	0x000005e0
        /*0118*/ 	.word	0x000000ff
        /*011c*/ 	.word	0x00000048
        /*0120*/ 	.short	0x0100
        /*0122*/ 	.byte	0x05
	.zero		1


	//   ....[4]....
        /*0124*/ 	.word	0x000005f0
        /*0128*/ 	.word	0x000000ff
        /*012c*/ 	.word	0x00000010
        /*0130*/ 	.short	0x0100
        /*0132*/ 	.byte	0x05
	.zero		1


	//   ....[5]....
        /*0134*/ 	.word	0x00000600
        /*0138*/ 	.word	0x000000ff
        /*013c*/ 	.word	0x00000050
        /*0140*/ 	.short	0x0100
        /*0142*/ 	.byte	0x05
	.zero		1


	//   ....[6]....
        /*0144*/ 	.word	0x00000610
        /*0148*/ 	.word	0x000000ff
        /*014c*/ 	.word	0x00000018
        /*0150*/ 	.short	0x0100
        /*0152*/ 	.byte	0x05
	.zero		1


	//   ....[7]....
        /*0154*/ 	.word	0x00000620
        /*0158*/ 	.word	0x000000ff
        /*015c*/ 	.word	0x00000058
        /*0160*/ 	.short	0x0100
        /*0162*/ 	.byte	0x05
	.zero		1


	//   ....[8]....
        /*0164*/ 	.word	0x00000630
        /*0168*/ 	.word	0x000000ff
        /*016c*/ 	.word	0x00000020
        /*0170*/ 	.short	0x0100
        /*0172*/ 	.byte	0x05
	.zero		1


	//   ....[9]....
        /*0174*/ 	.word	0x00000640
        /*0178*/ 	.word	0x000000ff
        /*017c*/ 	.word	0x00000060
        /*0180*/ 	.short	0x0100
        /*0182*/ 	.byte	0x05
	.zero		1


	//   ....[10]....
        /*0184*/ 	.word	0x00000650
        /*0188*/ 	.word	0x000000ff
        /*018c*/ 	.word	0x00000028
        /*0190*/ 	.short	0x0100
        /*0192*/ 	.byte	0x05
	.zero		1


	//   ....[11]....
        /*0194*/ 	.word	0x00000660
        /*0198*/ 	.word	0x000000ff
        /*019c*/ 	.word	0x00000068
        /*01a0*/ 	.short	0x0100
        /*01a2*/ 	.byte	0x05
	.zero		1


	//   ....[12]....
        /*01a4*/ 	.word	0x00000670
        /*01a8*/ 	.word	0x000000ff
        /*01ac*/ 	.word	0x00000030
        /*01b0*/ 	.short	0x0100
        /*01b2*/ 	.byte	0x05
	.zero		1


	//   ....[13]....
        /*01b4*/ 	.word	0x00000680
        /*01b8*/ 	.word	0x000000ff
        /*01bc*/ 	.word	0x00000070
        /*01c0*/ 	.short	0x0100
        /*01c2*/ 	.byte	0x05
	.zero		1


	//   ....[14]....
        /*01c4*/ 	.word	0x00000690
        /*01c8*/ 	.word	0x000000ff
        /*01cc*/ 	.word	0x00000038
        /*01d0*/ 	.short	0x0100
        /*01d2*/ 	.byte	0x05
	.zero		1


	//   ....[15]....
        /*01d4*/ 	.word	0x000006a0
        /*01d8*/ 	.word	0x000000ff
        /*01dc*/ 	.word	0x00000078
        /*01e0*/ 	.short	0x0100
        /*01e2*/ 	.byte	0x05
	.zero		1


	//   ....[16]....
        /*01e4*/ 	.word	0x000007d0
        /*01e8*/ 	.word	0x000000ff
        /*01ec*/ 	.word	0x00000080
        /*01f0*/ 	.short	0x0100
        /*01f2*/ 	.byte	0x06
	.zero		1


	//   ....[17]....
        /*01f4*/ 	.word	0x000007e0
        /*01f8*/ 	.word	0x000000ff
        /*01fc*/ 	.word	0x00000088
        /*0200*/ 	.short	0x0100
        /*0202*/ 	.byte	0x06
	.zero		1


	//   ....[18]....
        /*0204*/ 	.word	0x000008d0
        /*0208*/ 	.word	0x000000ff
        /*020c*/ 	.word	0x00000090
        /*0210*/ 	.short	0x0100
        /*0212*/ 	.byte	0x05
	.zero		1


	//   ....[19]....
        /*0214*/ 	.word	0x000008e0
        /*0218*/ 	.word	0x000000ff
        /*021c*/ 	.word	0x00000098
        /*0220*/ 	.short	0x0100
        /*0222*/ 	.byte	0x05
	.zero		1


	//   ....[20]....
        /*0224*/ 	.word	0x00000a20
        /*0228*/ 	.word	0x000000ff
        /*022c*/ 	.word	0x000000a0
        /*0230*/ 	.short	0x0100
        /*0232*/ 	.byte	0x05
	.zero		1


	//   ....[21]....
        /*0234*/ 	.word	0x00000a30
        /*0238*/ 	.word	0x000000ff
        /*023c*/ 	.word	0x000000b0
        /*0240*/ 	.short	0x0100
        /*0242*/ 	.byte	0x05
	.zero		1


	//   ....[22]....
        /*0244*/ 	.word	0x00000a40
        /*0248*/ 	.word	0x000000ff
        /*024c*/ 	.word	0x000000a8
        /*0250*/ 	.short	0x0100
        /*0252*/ 	.byte	0x05
	.zero		1


	//   ....[23]....
        /*0254*/ 	.word	0x00000a50
        /*0258*/ 	.word	0x000000ff
        /*025c*/ 	.word	0x000000b8
        /*0260*/ 	.short	0x0100
        /*0262*/ 	.byte	0x05
	.zero		1


	//   ....[24]....
        /*0264*/ 	.word	0x00000b80
        /*0268*/ 	.word	0x000000ff
        /*026c*/ 	.word	0x000000c0
        /*0270*/ 	.short	0x0100
        /*0272*/ 	.byte	0x06
	.zero		1


	//   ....[25]....
        /*0274*/ 	.word	0x00000b90
        /*0278*/ 	.word	0x000000ff
        /*027c*/ 	.word	0x000000e0
        /*0280*/ 	.short	0x0100
        /*0282*/ 	.byte	0x06
	.zero		1


	//   ....[26]....
        /*0284*/ 	.word	0x00000ba0
        /*0288*/ 	.word	0x000000ff
        /*028c*/ 	.word	0x000000c8
        /*0290*/ 	.short	0x0100
        /*0292*/ 	.byte	0x06
	.zero		1


	//   ....[27]....
        /*0294*/ 	.word	0x00000bb0
        /*0298*/ 	.word	0x000000ff
        /*029c*/ 	.word	0x000000e8
        /*02a0*/ 	.short	0x0100
        /*02a2*/ 	.byte	0x06
	.zero		1


	//   ....[28]....
        /*02a4*/ 	.word	0x00000bc0
        /*02a8*/ 	.word	0x000000ff
        /*02ac*/ 	.word	0x000000d0
        /*02b0*/ 	.short	0x0100
        /*02b2*/ 	.byte	0x06
	.zero		1


	//   ....[29]....
        /*02b4*/ 	.word	0x00000bd0
        /*02b8*/ 	.word	0x000000ff
        /*02bc*/ 	.word	0x000000f0
        /*02c0*/ 	.short	0x0100
        /*02c2*/ 	.byte	0x06
	.zero		1


	//   ....[30]....
        /*02c4*/ 	.word	0x00000be0
        /*02c8*/ 	.word	0x000000ff
        /*02cc*/ 	.word	0x000000d8
        /*02d0*/ 	.short	0x0100
        /*02d2*/ 	.byte	0x06
	.zero		1


	//   ....[31]....
        /*02d4*/ 	.word	0x00000bf0
        /*02d8*/ 	.word	0x000000ff
        /*02dc*/ 	.word	0x000000f8
        /*02e0*/ 	.short	0x0100
        /*02e2*/ 	.byte	0x06
	.zero		1


	//   ....[32]....
        /*02e4*/ 	.word	0x00000ce0
        /*02e8*/ 	.word	0x000000ff
        /*02ec*/ 	.word	0x00000100
        /*02f0*/ 	.short	0x0100
        /*02f2*/ 	.byte	0x05
	.zero		1


	//   ....[33]....
        /*02f4*/ 	.word	0x00000cf0
        /*02f8*/ 	.word	0x000000ff
        /*02fc*/ 	.word	0x00000110
        /*0300*/ 	.short	0x0100
        /*0302*/ 	.byte	0x05
	.zero		1


	//   ....[34]....
        /*0304*/ 	.word	0x00000d00
        /*0308*/ 	.word	0x000000ff
        /*030c*/ 	.word	0x00000108
        /*0310*/ 	.short	0x0100
        /*0312*/ 	.byte	0x05
	.zero		1


	//   ....[35]....
        /*0314*/ 	.word	0x00000d10
        /*0318*/ 	.word	0x000000ff
        /*031c*/ 	.word	0x00000118
        /*0320*/ 	.short	0x0100
        /*0322*/ 	.byte	0x05
	.zero		1


	//   ....[36]....
        /*0324*/ 	.word	0x000015e0
        /*0328*/ 	.word	0x00000003
        /*032c*/ 	.word	0x00000110
        /*0330*/ 	.short	0x010a
        /*0332*/ 	.byte	0xff
	.zero		1


	//   ....[37]....
        /*0334*/ 	.word	0x00001610
        /*0338*/ 	.word	0x00000003
        /*033c*/ 	.word	0x00000100
        /*0340*/ 	.short	0x0101
        /*0342*/ 	.byte	0xff
	.zero		1


	//   ....[38]....
        /*0344*/ 	.word	0x000016e0
        /*0348*/ 	.word	0x000000ff
        /*034c*/ 	.word	0x00000040
        /*0350*/ 	.short	0x010a
        /*0352*/ 	.byte	0x08
	.zero		1


	//   ....[39]....
        /*0354*/ 	.word	0x00001780
        /*0358*/ 	.word	0x000000ff
        /*035c*/ 	.word	0x00000040
        /*0360*/ 	.short	0x010a
        /*0362*/ 	.byte	0x21
	.zero		1


	//   ....[40]....
        /*0364*/ 	.word	0x000018d0
        /*0368*/ 	.word	0x000000ff
        /*036c*/ 	.word	0x00000040
        /*0370*/ 	.short	0x010a
        /*0372*/ 	.byte	0x08
	.zero		1


	//   ....[41]....
        /*0374*/ 	.word	0x000019e0
        /*0378*/ 	.word	0x000000ff
        /*037c*/ 	.word	0x00000098
        /*0380*/ 	.short	0x0101
        /*0382*/ 	.byte	0x04
	.zero		1


	//   ....[42]....
        /*0384*/ 	.word	0x00001a00
        /*0388*/ 	.word	0x000000ff
        /*038c*/ 	.word	0x00000040
        /*0390*/ 	.short	0x010a
        /*0392*/ 	.byte	0x08
	.zero		1


	//   ....[43]....
        /*0394*/ 	.word	0x00001a80
        /*0398*/ 	.word	0x000000ff
        /*039c*/ 	.word	0x00000040
        /*03a0*/ 	.short	0x010a
        /*03a2*/ 	.byte	0x11
	.zero		1


	//   ....[44]....
        /*03a4*/ 	.word	0x00001bd0
        /*03a8*/ 	.word	0x000000ff
        /*03ac*/ 	.word	0x00000040
        /*03b0*/ 	.short	0x010a
        /*03b2*/ 	.byte	0x08
	.zero		1


	//   ....[45]....
        /*03b4*/ 	.word	0x00001d10
        /*03b8*/ 	.word	0x00000002
        /*03bc*/ 	.word	0x000000a0
        /*03c0*/ 	.short	0x010a
        /*03c2*/ 	.byte	0xff
	.zero		1


	//   ....[46]....
        /*03c4*/ 	.word	0x00001dd0
        /*03c8*/ 	.word	0x00000002
        /*03cc*/ 	.word	0x00000000
        /*03d0*/ 	.short	0x0101
        /*03d2*/ 	.byte	0xff
	.zero		1


	//   ....[47]....
        /*03d4*/ 	.word	0x00002330
        /*03d8*/ 	.word	0x000000ff
        /*03dc*/ 	.word	0x00000000
        /*03e0*/ 	.short	0x010a
        /*03e2*/ 	.byte	0x05
	.zero		1


	//   ....[48]....
        /*03e4*/ 	.word	0x000023c0
        /*03e8*/ 	.word	0x000000ff
        /*03ec*/ 	.word	0x00000000
        /*03f0*/ 	.short	0x010a
        /*03f2*/ 	.byte	0x05
	.zero		1


	//   ....[49]....
        /*03f4*/ 	.word	0x00002450
        /*03f8*/ 	.word	0x000000ff
        /*03fc*/ 	.word	0x00000000
        /*0400*/ 	.short	0x010a
        /*0402*/ 	.byte	0x05
	.zero		1


	//   ....[50]....
        /*0404*/ 	.word	0x000024e0
        /*0408*/ 	.word	0x000000ff
        /*040c*/ 	.word	0x00000000
        /*0410*/ 	.short	0x010a
        /*0412*/ 	.byte	0x05
	.zero		1


	//   ....[51]....
        /*0414*/ 	.word	0x00002570
        /*0418*/ 	.word	0x000000ff
        /*041c*/ 	.word	0x00000000
        /*0420*/ 	.short	0x010a
        /*0422*/ 	.byte	0x05
	.zero		1


	//   ....[52]....
        /*0424*/ 	.word	0x00002600
        /*0428*/ 	.word	0x000000ff
        /*042c*/ 	.word	0x00000000
        /*0430*/ 	.short	0x010a
        /*0432*/ 	.byte	0x05
	.zero		1


	//   ....[53]....
        /*0434*/ 	.word	0x00002690
        /*0438*/ 	.word	0x000000ff
        /*043c*/ 	.word	0x00000000
        /*0440*/ 	.short	0x010a
        /*0442*/ 	.byte	0x05
	.zero		1


	//   ....[54]....
        /*0444*/ 	.word	0x00002730
        /*0448*/ 	.word	0x00000000
        /*044c*/ 	.word	0x00000000
        /*0450*/ 	.short	0x010a
        /*0452*/ 	.byte	0xff
	.zero		1


	//   ....[55]....
        /*0454*/ 	.word	0x00002850
        /*0458*/ 	.word	0x00000000
        /*045c*/ 	.word	0x00000100
        /*0460*/ 	.short	0x010a
        /*0462*/ 	.byte	0xff
	.zero		1


	//   ....[56]....
        /*0464*/ 	.word	0x000028b0
        /*0468*/ 	.word	0x00000004
        /*046c*/ 	.word	0x00000000
        /*0470*/ 	.short	0x0101
        /*0472*/ 	.byte	0xff
	.zero		1


	//   ....[57]....
        /*0474*/ 	.word	0x000028d0
        /*0478*/ 	.word	0x000000ff
        /*047c*/ 	.word	0x000000b0
        /*0480*/ 	.short	0x010a
        /*0482*/ 	.byte	0x05
	.zero		1


	//   ....[58]....
        /*0484*/ 	.word	0x000029f0
        /*0488*/ 	.word	0x00000000
        /*048c*/ 	.word	0x000000a0
        /*0490*/ 	.short	0x010a
        /*0492*/ 	.byte	0xff
	.zero		1


	//   ....[59]....
        /*0494*/ 	.word	0x00002b00
        /*0498*/ 	.word	0x00000000
        /*049c*/ 	.word	0x00000000
        /*04a0*/ 	.short	0x0101
        /*04a2*/ 	.byte	0xff
	.zero		1


	//   ....[60]....
        /*04a4*/ 	.word	0x00002b90
        /*04a8*/ 	.word	0x000000ff
        /*04ac*/ 	.word	0x000000b0
        /*04b0*/ 	.short	0x0106
        /*04b2*/ 	.byte	0x05
	.zero		1


	//   ....[61]....
        /*04b4*/ 	.word	0x00002bb0
        /*04b8*/ 	.word	0x000000ff
        /*04bc*/ 	.word	0x000000b0
        /*04c0*/ 	.short	0x010a
        /*04c2*/ 	.byte	0x05
	.zero		1


	//   ....[62]....
        /*04c4*/ 	.word	0x00002c40
        /*04c8*/ 	.word	0x000000ff
        /*04cc*/ 	.word	0x000000b0
        /*04d0*/ 	.short	0x0106
        /*04d2*/ 	.byte	0x04
	.zero		1


	//   ....[63]....
        /*04d4*/ 	.word	0x00002c80
        /*04d8*/ 	.word	0x00000000
        /*04dc*/ 	.word	0x000000b0
        /*04e0*/ 	.short	0x010a
        /*04e2*/ 	.byte	0xff
	.zero		1


	//   ....[64]....
        /*04e4*/ 	.word	0x000031b0
        /*04e8*/ 	.word	0x00000000
        /*04ec*/ 	.word	0x000000a0
        /*04f0*/ 	.short	0x010a
        /*04f2*/ 	.byte	0xff
	.zero		1


	//   ....[65]....
        /*04f4*/ 	.word	0x000032c0
        /*04f8*/ 	.word	0x00000003
        /*04fc*/ 	.word	0x00000000
        /*0500*/ 	.short	0x0101
        /*0502*/ 	.byte	0xff
	.zero		1


	//   ....[66]....
        /*0504*/ 	.word	0x000032d0
        /*0508*/ 	.word	0x000000ff
        /*050c*/ 	.word	0x00000000
        /*0510*/ 	.short	0x010a
        /*0512*/ 	.byte	0x06
	.zero		1


	//   ....[67]....
        /*0514*/ 	.word	0x000032f0
        /*0518*/ 	.word	0x000000ff
        /*051c*/ 	.word	0x000000e0
        /*0520*/ 	.short	0x010a
        /*0522*/ 	.byte	0x07
	.zero		1


	//   ....[68]....
        /*0524*/ 	.word	0x000033c0
        /*0528*/ 	.word	0x000000ff
        /*052c*/ 	.word	0x00000000
        /*0530*/ 	.short	0x010a
        /*0532*/ 	.byte	0x06
	.zero		1


	//   ....[69]....
        /*0534*/ 	.word	0x000034f0
        /*0538*/ 	.word	0x000000ff
        /*053c*/ 	.word	0x00000000
        /*0540*/ 	.short	0x010a
        /*0542*/ 	.byte	0x1a
	.zero		1


	//   ....[70]....
        /*0544*/ 	.word	0x00003790
        /*0548*/ 	.word	0x000000ff
        /*054c*/ 	.word	0x00000000
        /*0550*/ 	.short	0x010a
        /*0552*/ 	.byte	0x06
	.zero		1


	//   ....[71]....
        /*0554*/ 	.word	0x00003820
        /*0558*/ 	.word	0x000000ff
        /*055c*/ 	.word	0x00000000
        /*0560*/ 	.short	0x010a
        /*0562*/ 	.byte	0x06
	.zero		1


	//   ....[72]....
        /*0564*/ 	.word	0x000038b0
        /*0568*/ 	.word	0x000000ff
        /*056c*/ 	.word	0x00000000
        /*0570*/ 	.short	0x010a
        /*0572*/ 	.byte	0x06
	.zero		1


	//   ....[73]....
        /*0574*/ 	.word	0x00003940
        /*0578*/ 	.word	0x000000ff
        /*057c*/ 	.word	0x00000000
        /*0580*/ 	.short	0x010a
        /*0582*/ 	.byte	0x07
	.zero		1


	//   ....[74]....
        /*0584*/ 	.word	0x00003d80
        /*0588*/ 	.word	0x00000000
        /*058c*/ 	.word	0x000000a0
        /*0590*/ 	.short	0x010a
        /*0592*/ 	.byte	0xff
	.zero		1


	//   ....[75]....
        /*0594*/ 	.word	0x00003e70
        /*0598*/ 	.word	0x00000000
        /*059c*/ 	.word	0x00000000
        /*05a0*/ 	.short	0x0101
        /*05a2*/ 	.byte	0xff
	.zero		1


	//   ....[76]....
        /*05a4*/ 	.word	0x00004190
        /*05a8*/ 	.word	0x000000ff
        /*05ac*/ 	.word	0x00000098
        /*05b0*/ 	.short	0x010a
        /*05b2*/ 	.byte	0x06
	.zero		1


	//   ....[77]....
        /*05b4*/ 	.word	0x00004310
        /*05b8*/ 	.word	0x000000ff
        /*05bc*/ 	.word	0x00000088
        /*05c0*/ 	.short	0x010a
        /*05c2*/ 	.byte	0x06
	.zero		1


	//   ....[78]....
        /*05c4*/ 	.word	0x00004640
        /*05c8*/ 	.word	0x000000ff
        /*05cc*/ 	.word	0x00000080
        /*05d0*/ 	.short	0x010b
        /*05d2*/ 	.byte	0x06
	.zero		1


	//   ....[79]....
        /*05d4*/ 	.word	0x00004660
        /*05d8*/ 	.word	0x000000ff
        /*05dc*/ 	.word	0x00000000
        /*05e0*/ 	.short	0x0101
        /*05e2*/ 	.byte	0x25
	.zero		1


	//   ....[80]....
        /*05e4*/ 	.word	0x000046a0
        /*05e8*/ 	.word	0x00000000
        /*05ec*/ 	.word	0x00000088
        /*05f0*/ 	.short	0x010a
        /*05f2*/ 	.byte	0xff
	.zero		1


	//   ....[81]....
        /*05f4*/ 	.word	0x000049d0
        /*05f8*/ 	.word	0x00000000
        /*05fc*/ 	.word	0x000000a0
        /*0600*/ 	.short	0x010a
        /*0602*/ 	.byte	0xff
	.zero		1


	//   ....[82]....
        /*0604*/ 	.word	0x00004ae0
        /*0608*/ 	.word	0x00000000
        /*060c*/ 	.word	0x00000000
        /*0610*/ 	.short	0x0101
        /*0612*/ 	.byte	0xff
	.zero		1


	//   ....[83]....
        /*0614*/ 	.word	0x00005480
        /*0618*/ 	.word	0x000000ff
        /*061c*/ 	.word	0x00000080
        /*0620*/ 	.short	0x010a
        /*0622*/ 	.byte	0x2b
	.zero		1


	//   ....[84]....
        /*0624*/ 	.word	0x00005490
        /*0628*/ 	.word	0x0000009c
        /*062c*/ 	.word	0x000000c0
        /*0630*/ 	.short	0x010a
        /*0632*/ 	.byte	0xff
	.zero		1


	//   ....[85]....
        /*0634*/ 	.word	0x00005620
        /*0638*/ 	.word	0x000000ff
        /*063c*/ 	.word	0x00000080
        /*0640*/ 	.short	0x010a
        /*0642*/ 	.byte	0x2b
	.zero		1


	//   ....[86]....
        /*0644*/ 	.word	0x00005720
        /*0648*/ 	.word	0x000000ff
        /*064c*/ 	.word	0x00000000
        /*0650*/ 	.short	0x0101
        /*0652*/ 	.byte	0x04
	.zero		1


	//   ....[87]....
        /*0654*/ 	.word	0x00005780
        /*0658*/ 	.word	0x0000009c
        /*065c*/ 	.word	0x000000c0
        /*0660*/ 	.short	0x010a
        /*0662*/ 	.byte	0xff
	.zero		1


	//   ....[88]....
        /*0664*/ 	.word	0x00005b40
        /*0668*/ 	.word	0x000000ff
        /*066c*/ 	.word	0x00000000
        /*0670*/ 	.short	0x0101
        /*0672*/ 	.byte	0x05
	.zero		1


	//   ....[89]....
        /*0674*/ 	.word	0x00006bf0
        /*0678*/ 	.word	0x00000003
        /*067c*/ 	.word	0x00000110
        /*0680*/ 	.short	0x010a
        /*0682*/ 	.byte	0xff
	.zero		1


	//   ....[90]....
        /*0684*/ 	.word	0x00006c50
        /*0688*/ 	.word	0x00000002
        /*068c*/ 	.word	0x00000040
        /*0690*/ 	.short	0x010a
        /*0692*/ 	.byte	0xff
	.zero		1


	//   ....[91]....
        /*0694*/ 	.word	0x00006cb0
        /*0698*/ 	.word	0x00000002
        /*069c*/ 	.word	0x00000040
        /*06a0*/ 	.short	0x010a
        /*06a2*/ 	.byte	0xff
	.zero		1


	//   ....[92]....
        /*06a4*/ 	.word	0x00006d00
        /*06a8*/ 	.word	0x00000002
        /*06ac*/ 	.word	0x000000a0
        /*06b0*/ 	.short	0x010a
        /*06b2*/ 	.byte	0xff
	.zero		1


	//   ....[93]....
        /*06b4*/ 	.word	0x00006d60
        /*06b8*/ 	.word	0x00000000
        /*06bc*/ 	.word	0x00000000
        /*06c0*/ 	.short	0x010a
        /*06c2*/ 	.byte	0xff
	.zero		1


	//   ....[94]....
        /*06c4*/ 	.word	0x00006dc0
        /*06c8*/ 	.word	0x00000000
        /*06cc*/ 	.word	0x00000000
        /*06d0*/ 	.short	0x010a
        /*06d2*/ 	.byte	0xff
	.zero		1


	//   ....[95]....
        /*06d4*/ 	.word	0x00006e20
        /*06d8*/ 	.word	0x00000000
        /*06dc*/ 	.word	0x00000000
        /*06e0*/ 	.short	0x010a
        /*06e2*/ 	.byte	0xff
	.zero		1


	//   ....[96]....
        /*06e4*/ 	.word	0x00006e80
        /*06e8*/ 	.word	0x00000000
        /*06ec*/ 	.word	0x00000000
        /*06f0*/ 	.short	0x010a
        /*06f2*/ 	.byte	0xff
	.zero		1


	//   ....[97]....
        /*06f4*/ 	.word	0x00006ee0
        /*06f8*/ 	.word	0x00000000
        /*06fc*/ 	.word	0x00000000
        /*0700*/ 	.short	0x010a
        /*0702*/ 	.byte	0xff
	.zero		1


	//   ....[98]....
        /*0704*/ 	.word	0x00006f40
        /*0708*/ 	.word	0x00000000
        /*070c*/ 	.word	0x00000000
        /*0710*/ 	.short	0x010a
        /*0712*/ 	.byte	0xff
	.zero		1


	//   ....[99]....
        /*0714*/ 	.word	0x00006fa0
        /*0718*/ 	.word	0x00000000
        /*071c*/ 	.word	0x00000000
        /*0720*/ 	.short	0x010a
        /*0722*/ 	.byte	0xff
	.zero		1


	//   ....[100]....
        /*0724*/ 	.word	0x00006ff0
        /*0728*/ 	.word	0x00000000
        /*072c*/ 	.word	0x00000100
        /*0730*/ 	.short	0x010a
        /*0732*/ 	.byte	0xff
	.zero		1


	//   ....[101]....
        /*0734*/ 	.word	0x00007050
        /*0738*/ 	.word	0x00000000
        /*073c*/ 	.word	0x000000b0
        /*0740*/ 	.short	0x010a
        /*0742*/ 	.byte	0xff
	.zero		1


	//   ....[102]....
        /*0744*/ 	.word	0x000070a0
        /*0748*/ 	.word	0x00000000
        /*074c*/ 	.word	0x000000a0
        /*0750*/ 	.short	0x010a
        /*0752*/ 	.byte	0xff
	.zero		1


	//   ....[103]....
        /*0754*/ 	.word	0x00007100
        /*0758*/ 	.word	0x00000000
        /*075c*/ 	.word	0x000000b0
        /*0760*/ 	.short	0x010a
        /*0762*/ 	.byte	0xff
	.zero		1


	//   ....[104]....
        /*0764*/ 	.word	0x00007150
        /*0768*/ 	.word	0x00000000
        /*076c*/ 	.word	0x000000a0
        /*0770*/ 	.short	0x010a
        /*0772*/ 	.byte	0xff
	.zero		1


	//   ....[105]....
        /*0774*/ 	.word	0x000071b0
        /*0778*/ 	.word	0x00000003
        /*077c*/ 	.word	0x000000e0
        /*0780*/ 	.short	0x010a
        /*0782*/ 	.byte	0xff
	.zero		1


	//   ....[106]....
        /*0784*/ 	.word	0x00007210
        /*0788*/ 	.word	0x00000000
        /*078c*/ 	.word	0x00000000
        /*0790*/ 	.short	0x010a
        /*0792*/ 	.byte	0xff
	.zero		1


	//   ....[107]....
        /*0794*/ 	.word	0x00007270
        /*0798*/ 	.word	0x00000000
        /*079c*/ 	.word	0x00000000
        /*07a0*/ 	.short	0x010a
        /*07a2*/ 	.byte	0xff
	.zero		1


	//   ....[108]....
        /*07a4*/ 	.word	0x000072d0
        /*07a8*/ 	.word	0x00000000
        /*07ac*/ 	.word	0x00000000
        /*07b0*/ 	.short	0x010a
        /*07b2*/ 	.byte	0xff
	.zero		1


	//   ....[109]....
        /*07b4*/ 	.word	0x00007330
        /*07b8*/ 	.word	0x00000000
        /*07bc*/ 	.word	0x00000000
        /*07c0*/ 	.short	0x010a
        /*07c2*/ 	.byte	0xff
	.zero		1


	//   ....[110]....
        /*07c4*/ 	.word	0x00007390
        /*07c8*/ 	.word	0x00000000
        /*07cc*/ 	.word	0x00000000
        /*07d0*/ 	.short	0x010a
        /*07d2*/ 	.byte	0xff
	.zero		1


	//   ....[111]....
        /*07d4*/ 	.word	0x000073e0
        /*07d8*/ 	.word	0x00000000
        /*07dc*/ 	.word	0x000000a0
        /*07e0*/ 	.short	0x010a
        /*07e2*/ 	.byte	0xff
	.zero		1


	//   ....[112]....
        /*07e4*/ 	.word	0x00007440
        /*07e8*/ 	.word	0x00000000
        /*07ec*/ 	.word	0x00000098
        /*07f0*/ 	.short	0x010a
        /*07f2*/ 	.byte	0xff
	.zero		1


	//   ....[113]....
        /*07f4*/ 	.word	0x000074a0
        /*07f8*/ 	.word	0x00000003
        /*07fc*/ 	.word	0x00000088
        /*0800*/ 	.short	0x010a
        /*0802*/ 	.byte	0xff
	.zero		1


	//   ....[114]....
        /*0804*/ 	.word	0x000074f0
        /*0808*/ 	.word	0x00000000
        /*080c*/ 	.word	0x000000a0
        /*0810*/ 	.short	0x010a
        /*0812*/ 	.byte	0xff
	.zero		1


	//   ....[115]....
        /*0814*/ 	.word	0x00007550
        /*0818*/ 	.word	0x00000000
        /*081c*/ 	.word	0x00000080
        /*0820*/ 	.short	0x010a
        /*0822*/ 	.byte	0xff
	.zero		1


	//   ....[116]....
        /*0824*/ 	.word	0x000075a0
        /*0828*/ 	.word	0x0000009c
        /*082c*/ 	.word	0x000000c0
        /*0830*/ 	.short	0x010a
        /*0832*/ 	.byte	0xff
	.zero		1


	//----- nvinfo : EIATTR_NUM_MBARRIERS
	.align		4
.L_47:
        /*0834*/ 	.byte	0x03, 0x38
        /*0836*/ 	.short	0x0024


	//----- nvinfo : EIATTR_EXIT_INSTR_OFFSETS
	.align		4
        /*0838*/ 	.byte	0x04, 0x1c
        /*083a*/ 	.short	(.L_49 - .L_48)


	//   ....[0]....
.L_48:
        /*083c*/ 	.word	0x00002760


	//   ....[1]....
        /*0840*/ 	.word	0x00002c50


	//   ....[2]....
        /*0844*/ 	.word	0x00002cb0


	//   ....[3]....
        /*0848*/ 	.word	0x00003ba0


	//   ....[4]....
        /*084c*/ 	.word	0x000046d0


	//   ....[5]....
        /*0850*/ 	.word	0x00004710


	//   ....[6]....
        /*0854*/ 	.word	0x00006be0


	//----- nvinfo : EIATTR_MAX_THREADS
	.align		4
.L_49:
        /*0858*/ 	.byte	0x04, 0x05
        /*085a*/ 	.short	(.L_51 - .L_50)
.L_50:
        /*085c*/ 	.word	0x00000100
        /*0860*/ 	.word	0x00000001
        /*0864*/ 	.word	0x00000001


	//----- nvinfo : EIATTR_CRS_STACK_SIZE
	.align		4
.L_51:
        /*0868*/ 	.byte	0x04, 0x1e
        /*086a*/ 	.short	(.L_53 - .L_52)
.L_52:
        /*086c*/ 	.word	0x00000000


	//----- nvinfo : EIATTR_CBANK_PARAM_SIZE
	.align		4
.L_53:
        /*0870*/ 	.byte	0x03, 0x19
        /*0872*/ 	.short	0x0800


	//----- nvinfo : EIATTR_PARAM_CBANK
	.align		4
        /*0874*/ 	.byte	0x04, 0x0a
        /*0876*/ 	.short	(.L_55 - .L_54)
	.align		4
.L_54:
        /*0878*/ 	.word	index@(.nv.constant0._ZN7cutlass13device_kernelINS_4gemm6kernel13GemmUniversalIN4cute5tupleIJiiiiEEENS1_10collective13CollectiveMmaINS1_35MainloopSm100TmaUmmaWarpSpecializedILi8ELi2ELi4ENS5_IJNS4_1CILi1EEESB_SB_EEEEENS5_IJNSA_ILi128EEENSA_ILi64EEESE_EEENS_12float_e4m3_tENS5_IJSB_llEEESH_NS5_IJlSB_lEEENS4_8TiledMMAINS4_8MMA_AtomIJNS4_10MMA_TraitsINS4_19SM100_MMA_F8F6F4_SSEJSH_SH_fSE_SF_NS4_17integral_constantINS4_4UMMA5MajorELSQ_1EEENSO_ISQ_LSQ_0EEENSO_INSP_7ScaleInELST_0EEESU_EEEEEENS4_6LayoutISC_NS5_IJNSA_ILi0EEESY_SY_EEEEENS5_IJNS4_10UnderscoreES11_S11_EEEEENS4_13SM90_TMA_LOADENS4_14ComposedLayoutINS4_7SwizzleILi3ELi4ELi3EEENS4_18smem_ptr_flag_bitsILi8EEENSX_INS5_IJSE_NSA_ILi8EEEEEENS5_IJSB_SE_EEEEEEEvNS4_8identityES14_NS15_IS17_S19_NSX_INS5_IJS1A_SE_EEENS5_IJSE_SB_EEEEEEEvS1F_EENS_8epilogue10collective18CollectiveEpilogueINS1L_23Sm100TmaWarpSpecializedILi1ELi1ELi64ELb0ELb0EEEJSG_NS5_IJNSX_ISE_SB_EENSX_ISF_SB_EEEEESH_SJ_SH_SJ_NS1L_6fusion15FusionCallbacksIS1P_NS1T_17LinearCombinationISH_fSH_fLNS_15FloatRoundStyleE2EEESG_S1S_JEEENS4_5SM1004TMEM4LOAD26SM100_TMEM_LOAD_32dp32b64xES14_NS15_INS16_ILi2ELi4ELi3EEES19_NSX_INS5_IJS1A_SF_EEENS5_IJSF_SB_EEEEEEENS4_39AutoVectorizingCopyWithAssumedAlignmentILi128EEENS4_14SM90_TMA_STOREES27_S29_S29_EEEvvEEEEvNT_6ParamsE)
        /*087c*/ 	.short	0x0380
        /*087e*/ 	.short	0x0800


	//----- nvinfo : EIATTR_SW_WAR
	.align		4
.L_55:
        /*0880*/ 	.byte	0x04, 0x36
        /*0882*/ 	.short	(.L_57 - .L_56)
.L_56:
        /*0884*/ 	.word	0x00000008
.L_57:


//--------------------- .nv.callgraph             --------------------------
	.section	.nv.callgraph,"",@"SHT_CUDA_CALLGRAPH"
	.align	4
	.sectionentsize	8
	.align		4
        /*0000*/ 	.word	0x00000000
	.align		4
        /*0004*/ 	.word	0xffffffff
	.align		4
        /*0008*/ 	.word	index@(_ZN7cutlass13device_kernelINS_4gemm6kernel13GemmUniversalIN4cute5tupleIJiiiiEEENS1_10collective13CollectiveMmaINS1_35MainloopSm100TmaUmmaWarpSpecializedILi8ELi2ELi4ENS5_IJNS4_1CILi1EEESB_SB_EEEEENS5_IJNSA_ILi128EEENSA_ILi64EEESE_EEENS_12float_e4m3_tENS5_IJSB_llEEESH_NS5_IJlSB_lEEENS4_8TiledMMAINS4_8MMA_AtomIJNS4_10MMA_TraitsINS4_19SM100_MMA_F8F6F4_SSEJSH_SH_fSE_SF_NS4_17integral_constantINS4_4UMMA5MajorELSQ_1EEENSO_ISQ_LSQ_0EEENSO_INSP_7ScaleInELST_0EEESU_EEEEEENS4_6LayoutISC_NS5_IJNSA_ILi0EEESY_SY_EEEEENS5_IJNS4_10UnderscoreES11_S11_EEEEENS4_13SM90_TMA_LOADENS4_14ComposedLayoutINS4_7SwizzleILi3ELi4ELi3EEENS4_18smem_ptr_flag_bitsILi8EEENSX_INS5_IJSE_NSA_ILi8EEEEEENS5_IJSB_SE_EEEEEEEvNS4_8identityES14_NS15_IS17_S19_NSX_INS5_IJS1A_SE_EEENS5_IJSE_SB_EEEEEEEvS1F_EENS_8epilogue10collective18CollectiveEpilogueINS1L_23Sm100TmaWarpSpecializedILi1ELi1ELi64ELb0ELb0EEEJSG_NS5_IJNSX_ISE_SB_EENSX_ISF_SB_EEEEESH_SJ_SH_SJ_NS1L_6fusion15FusionCallbacksIS1P_NS1T_17LinearCombinationISH_fSH_fLNS_15FloatRoundStyleE2EEESG_S1S_JEEENS4_5SM1004TMEM4LOAD26SM100_TMEM_LOAD_32dp32b64xES14_NS15_INS16_ILi2ELi4ELi3EEES19_NSX_INS5_IJS1A_SF_EEENS5_IJSF_SB_EEEEEEENS4_39AutoVectorizingCopyWithAssumedAlignmentILi128EEENS4_14SM90_TMA_STOREES27_S29_S29_EEEvvEEEEvNT_6ParamsE)
	.align		4
        /*000c*/ 	.word	index@(__assertfail)
	.align		4
        /*0010*/ 	.word	0x00000000
	.align		4
        /*0014*/ 	.word	0xfffffffe
	.align		4
        /*0018*/ 	.word	0x00000000
	.align		4
        /*001c*/ 	.word	0xfffffffd
	.align		4
        /*0020*/ 	.word	0x00000000
	.align		4
        /*0024*/ 	.word	0xfffffffc


//--------------------- .nv.constant4             --------------------------
	.section	.nv.constant4,"a",@progbits
	.align	8
	.align		8
.nv.constant4:
        /*0000*/ 	.dword	__assertfail
	.align		8
        /*0008*/ 	.dword	__unnamed_1
	.align		8
        /*0010*/ 	.dword	__unnamed_2
	.align		8
        /*0018*/ 	.dword	_ZN40_INTERNAL_1238f4c9_4_k_cu_959750a3_347234cuda3std3__45__cpo5beginE
	.align		8
        /*0020*/ 	.dword	_ZN40_INTERNAL_1238f4c9_4_k_cu_959750a3_347234cuda3std3__45__cpo3endE
	.align		8
        /*0028*/ 	.dword	_ZN40_INTERNAL_1238f4c9_4_k_cu_959750a3_347234cuda3std3__45__cpo6cbeginE
	.align		8
        /*0030*/ 	.dword	_ZN40_INTERNAL_1238f4c9_4_k_cu_959750a3_347234cuda3std3__45__cpo4cendE
	.align		8
        /*0038*/ 	.dword	_ZN40_INTERNAL_1238f4c9_4_k_cu_959750a3_347234cuda3std3__442_GLOBAL__N__1238f4c9_4_k_cu_959750a3_347236ignoreE
	.align		8
        /*0040*/ 	.dword	_ZN40_INTERNAL_1238f4c9_4_k_cu_959750a3_347234cuda3std3__419piecewise_constructE
	.align		8
        /*0048*/ 	.dword	_ZN40_INTERNAL_1238f4c9_4_k_cu_959750a3_347234cuda3std3__48in_placeE
	.align		8
        /*0050*/ 	.dword	_ZN40_INTERNAL_1238f4c9_4_k_cu_959750a3_347234cuda3std6ranges3__45__cpo4swapE
	.align		8
        /*0058*/ 	.dword	_ZN40_INTERNAL_1238f4c9_4_k_cu_959750a3_347234cuda3std6ranges3__45__cpo9iter_moveE
	.align		8
        /*0060*/ 	.dword	_ZN40_INTERNAL_1238f4c9_4_k_cu_959750a3_347234cute7productE
	.align		8
        /*0068*/ 	.dword	_ZN40_INTERNAL_1238f4c9_4_k_cu_959750a3_347234cute1_E
	.align		8
        /*0070*/ 	.dword	$str$25
	.align		8
        /*0078*/ 	.dword	$str$26
	.align		8
        /*0080*/ 	.dword	$str$27
	.align		8
        /*0088*/ 	.dword	$str$28


//--------------------- .text._ZN7cutlass13device_kernelINS_4gemm6kernel13GemmUniversalIN4cute5tupleIJiiiiEEENS1_10collective13CollectiveMmaINS1_35MainloopSm100TmaUmmaWarpSpecializedILi8ELi2ELi4ENS5_IJNS4_1CILi1EEESB_SB_EEEEENS5_IJNSA_ILi128EEENSA_ILi64EEESE_EEENS_12float_e4m3_tENS5_IJSB_llEEESH_NS5_IJlSB_lEEENS4_8TiledMMAINS4_8MMA_AtomIJNS4_10MMA_TraitsINS4_19SM100_MMA_F8F6F4_SSEJSH_SH_fSE_SF_NS4_17integral_constantINS4_4UMMA5MajorELSQ_1EEENSO_ISQ_LSQ_0EEENSO_INSP_7ScaleInELST_0EEESU_EEEEEENS4_6LayoutISC_NS5_IJNSA_ILi0EEESY_SY_EEEEENS5_IJNS4_10UnderscoreES11_S11_EEEEENS4_13SM90_TMA_LOADENS4_14ComposedLayoutINS4_7SwizzleILi3ELi4ELi3EEENS4_18smem_ptr_flag_bitsILi8EEENSX_INS5_IJSE_NSA_ILi8EEEEEENS5_IJSB_SE_EEEEEEEvNS4_8identityES14_NS15_IS17_S19_NSX_INS5_IJS1A_SE_EEENS5_IJSE_SB_EEEEEEEvS1F_EENS_8epilogue10collective18CollectiveEpilogueINS1L_23Sm100TmaWarpSpecializedILi1ELi1ELi64ELb0ELb0EEEJSG_NS5_IJNSX_ISE_SB_EENSX_ISF_SB_EEEEESH_SJ_SH_SJ_NS1L_6fusion15FusionCallbacksIS1P_NS1T_17LinearCombinationISH_fSH_fLNS_15FloatRoundStyleE2EEESG_S1S_JEEENS4_5SM1004TMEM4LOAD26SM100_TMEM_LOAD_32dp32b64xES14_NS15_INS16_ILi2ELi4ELi3EEES19_NSX_INS5_IJS1A_SF_EEENS5_IJSF_SB_EEEEEEENS4_39AutoVectorizingCopyWithAssumedAlignmentILi128EEENS4_14SM90_TMA_STOREES27_S29_S29_EEEvvEEEEvNT_6ParamsE --------------------------
	.section	.text._ZN7cutlass13device_kernelINS_4gemm6kernel13GemmUniversalIN4cute5tupleIJiiiiEEENS1_10collective13CollectiveMmaINS1_35MainloopSm100TmaUmmaWarpSpecializedILi8ELi2ELi4ENS5_IJNS4_1CILi1EEESB_SB_EEEEENS5_IJNSA_ILi128EEENSA_ILi64EEESE_EEENS_12float_e4m3_tENS5_IJSB_llEEESH_NS5_IJlSB_lEEENS4_8TiledMMAINS4_8MMA_AtomIJNS4_10MMA_TraitsINS4_19SM100_MMA_F8F6F4_SSEJSH_SH_fSE_SF_NS4_17integral_constantINS4_4UMMA5MajorELSQ_1EEENSO_ISQ_LSQ_0EEENSO_INSP_7ScaleInELST_0EEESU_EEEEEENS4_6LayoutISC_NS5_IJNSA_ILi0EEESY_SY_EEEEENS5_IJNS4_10UnderscoreES11_S11_EEEEENS4_13SM90_TMA_LOADENS4_14ComposedLayoutINS4_7SwizzleILi3ELi4ELi3EEENS4_18smem_ptr_flag_bitsILi8EEENSX_INS5_IJSE_NSA_ILi8EEEEEENS5_IJSB_SE_EEEEEEEvNS4_8identityES14_NS15_IS17_S19_NSX_INS5_IJS1A_SE_EEENS5_IJSE_SB_EEEEEEEvS1F_EENS_8epilogue10collective18CollectiveEpilogueINS1L_23Sm100TmaWarpSpecializedILi1ELi1ELi64ELb0ELb0EEEJSG_NS5_IJNSX_ISE_SB_EENSX_ISF_SB_EEEEESH_SJ_SH_SJ_NS1L_6fusion15FusionCallbacksIS1P_NS1T_17LinearCombinationISH_fSH_fLNS_15FloatRoundStyleE2EEESG_S1S_JEEENS4_5SM1004TMEM4LOAD26SM100_TMEM_LOAD_32dp32b64xES14_NS15_INS16_ILi2ELi4ELi3EEES19_NSX_INS5_IJS1A_SF_EEENS5_IJSF_SB_EEEEEEENS4_39AutoVectorizingCopyWithAssumedAlignmentILi128EEENS4_14SM90_TMA_STOREES27_S29_S29_EEEvvEEEEvNT_6ParamsE,"ax",@progbits
	.align	128
.text._ZN7cutlass13device_kernelINS_4gemm6kernel13GemmUniversalIN4cute5tupleIJiiiiEEENS1_10collective13CollectiveMmaINS1_35MainloopSm100TmaUmmaWarpSpecializedILi8ELi2ELi4ENS5_IJNS4_1CILi1EEESB_SB_EEEEENS5_IJNSA_ILi128EEENSA_ILi64EEESE_EEENS_12float_e4m3_tENS5_IJSB_llEEESH_NS5_IJlSB_lEEENS4_8TiledMMAINS4_8MMA_AtomIJNS4_10MMA_TraitsINS4_19SM100_MMA_F8F6F4_SSEJSH_SH_fSE_SF_NS4_17integral_constantINS4_4UMMA5MajorELSQ_1EEENSO_ISQ_LSQ_0EEENSO_INSP_7ScaleInELST_0EEESU_EEEEEENS4_6LayoutISC_NS5_IJNSA_ILi0EEESY_SY_EEEEENS5_IJNS4_10UnderscoreES11_S11_EEEEENS4_13SM90_TMA_LOADENS4_14ComposedLayoutINS4_7SwizzleILi3ELi4ELi3EEENS4_18smem_ptr_flag_bitsILi8EEENSX_INS5_IJSE_NSA_ILi8EEEEEENS5_IJSB_SE_EEEEEEEvNS4_8identityES14_NS15_IS17_S19_NSX_INS5_IJS1A_SE_EEENS5_IJSE_SB_EEEEEEEvS1F_EENS_8epilogue10collective18CollectiveEpilogueINS1L_23Sm100TmaWarpSpecializedILi1ELi1ELi64ELb0ELb0EEEJSG_NS5_IJNSX_ISE_SB_EENSX_ISF_SB_EEEEESH_SJ_SH_SJ_NS1L_6fusion15FusionCallbacksIS1P_NS1T_17LinearCombinationISH_fSH_fLNS_15FloatRoundStyleE2EEESG_S1S_JEEENS4_5SM1004TMEM4LOAD26SM100_TMEM_LOAD_32dp32b64xES14_NS15_INS16_ILi2ELi4ELi3EEES19_NSX_INS5_IJS1A_SF_EEENS5_IJSF_SB_EEEEEEENS4_39AutoVectorizingCopyWithAssumedAlignmentILi128EEENS4_14SM90_TMA_STOREES27_S29_S29_EEEvvEEEEvNT_6ParamsE:
        .type           _ZN7cutlass13device_kernelINS_4gemm6kernel13GemmUniversalIN4cute5tupleIJiiiiEEENS1_10collective13CollectiveMmaINS1_35MainloopSm100TmaUmmaWarpSpecializedILi8ELi2ELi4ENS5_IJNS4_1CILi1EEESB_SB_EEEEENS5_IJNSA_ILi128EEENSA_ILi64EEESE_EEENS_12float_e4m3_tENS5_IJSB_llEEESH_NS5_IJlSB_lEEENS4_8TiledMMAINS4_8MMA_AtomIJNS4_10MMA_TraitsINS4_19SM100_MMA_F8F6F4_SSEJSH_SH_fSE_SF_NS4_17integral_constantINS4_4UMMA5MajorELSQ_1EEENSO_ISQ_LSQ_0EEENSO_INSP_7ScaleInELST_0EEESU_EEEEEENS4_6LayoutISC_NS5_IJNSA_ILi0EEESY_SY_EEEEENS5_IJNS4_10UnderscoreES11_S11_EEEEENS4_13SM90_TMA_LOADENS4_14ComposedLayoutINS4_7SwizzleILi3ELi4ELi3EEENS4_18smem_ptr_flag_bitsILi8EEENSX_INS5_IJSE_NSA_ILi8EEEEEENS5_IJSB_SE_EEEEEEEvNS4_8identityES14_NS15_IS17_S19_NSX_INS5_IJS1A_SE_EEENS5_IJSE_SB_EEEEEEEvS1F_EENS_8epilogue10collective18CollectiveEpilogueINS1L_23Sm100TmaWarpSpecializedILi1ELi1ELi64ELb0ELb0EEEJSG_NS5_IJNSX_ISE_SB_EENSX_ISF_SB_EEEEESH_SJ_SH_SJ_NS1L_6fusion15FusionCallbacksIS1P_NS1T_17LinearCombinationISH_fSH_fLNS_15FloatRoundStyleE2EEESG_S1S_JEEENS4_5SM1004TMEM4LOAD26SM100_TMEM_LOAD_32dp32b64xES14_NS15_INS16_ILi2ELi4ELi3EEES19_NSX_INS5_IJS1A_SF_EEENS5_IJSF_SB_EEEEEEENS4_39AutoVectorizingCopyWithAssumedAlignmentILi128EEENS4_14SM90_TMA_STOREES27_S29_S29_EEEvvEEEEvNT_6ParamsE,@function
        .size           _ZN7cutlass13device_kernelINS_4gemm6kernel13GemmUniversalIN4cute5tupleIJiiiiEEENS1_10collective13CollectiveMmaINS1_35MainloopSm100TmaUmmaWarpSpecializedILi8ELi2ELi4ENS5_IJNS4_1CILi1EEESB_SB_EEEEENS5_IJNSA_ILi128EEENSA_ILi64EEESE_EEENS_12float_e4m3_tENS5_IJSB_llEEESH_NS5_IJlSB_lEEENS4_8TiledMMAINS4_8MMA_AtomIJNS4_10MMA_TraitsINS4_19SM100_MMA_F8F6F4_SSEJSH_SH_fSE_SF_NS4_17integral_constantINS4_4UMMA5MajorELSQ_1EEENSO_ISQ_LSQ_0EEENSO_INSP_7ScaleInELST_0EEESU_EEEEEENS4_6LayoutISC_NS5_IJNSA_ILi0EEESY_SY_EEEEENS5_IJNS4_10UnderscoreES11_S11_EEEEENS4_13SM90_TMA_LOADENS4_14ComposedLayoutINS4_7SwizzleILi3ELi4ELi3EEENS4_18smem_ptr_flag_bitsILi8EEENSX_INS5_IJSE_NSA_ILi8EEEEEENS5_IJSB_SE_EEEEEEEvNS4_8identityES14_NS15_IS17_S19_NSX_INS5_IJS1A_SE_EEENS5_IJSE_SB_EEEEEEEvS1F_EENS_8epilogue10collective18CollectiveEpilogueINS1L_23Sm100TmaWarpSpecializedILi1ELi1ELi64ELb0ELb0EEEJSG_NS5_IJNSX_ISE_SB_EENSX_ISF_SB_EEEEESH_SJ_SH_SJ_NS1L_6fusion15FusionCallbacksIS1P_NS1T_17LinearCombinationISH_fSH_fLNS_15FloatRoundStyleE2EEESG_S1S_JEEENS4_5SM1004TMEM4LOAD26SM100_TMEM_LOAD_32dp32b64xES14_NS15_INS16_ILi2ELi4ELi3EEES19_NSX_INS5_IJS1A_SF_EEENS5_IJSF_SB_EEEEEEENS4_39AutoVectorizingCopyWithAssumedAlignmentILi128EEENS4_14SM90_TMA_STOREES27_S29_S29_EEEvvEEEEvNT_6ParamsE,(.L_x_140 - _ZN7cutlass13device_kernelINS_4gemm6kernel13GemmUniversalIN4cute5tupleIJiiiiEEENS1_10collective13CollectiveMmaINS1_35MainloopSm100TmaUmmaWarpSpecializedILi8ELi2ELi4ENS5_IJNS4_1CILi1EEESB_SB_EEEEENS5_IJNSA_ILi128EEENSA_ILi64EEESE_EEENS_12float_e4m3_tENS5_IJSB_llEEESH_NS5_IJlSB_lEEENS4_8TiledMMAINS4_8MMA_AtomIJNS4_10MMA_TraitsINS4_19SM100_MMA_F8F6F4_SSEJSH_SH_fSE_SF_NS4_17integral_constantINS4_4UMMA5MajorELSQ_1EEENSO_ISQ_LSQ_0EEENSO_INSP_7ScaleInELST_0EEESU_EEEEEENS4_6LayoutISC_NS5_IJNSA_ILi0EEESY_SY_EEEEENS5_IJNS4_10UnderscoreES11_S11_EEEEENS4_13SM90_TMA_LOADENS4_14ComposedLayoutINS4_7SwizzleILi3ELi4ELi3EEENS4_18smem_ptr_flag_bitsILi8EEENSX_INS5_IJSE_NSA_ILi8EEEEEENS5_IJSB_SE_EEEEEEEvNS4_8identityES14_NS15_IS17_S19_NSX_INS5_IJS1A_SE_EEENS5_IJSE_SB_EEEEEEEvS1F_EENS_8epilogue10collective18CollectiveEpilogueINS1L_23Sm100TmaWarpSpecializedILi1ELi1ELi64ELb0ELb0EEEJSG_NS5_IJNSX_ISE_SB_EENSX_ISF_SB_EEEEESH_SJ_SH_SJ_NS1L_6fusion15FusionCallbacksIS1P_NS1T_17LinearCombinationISH_fSH_fLNS_15FloatRoundStyleE2EEESG_S1S_JEEENS4_5SM1004TMEM4LOAD26SM100_TMEM_LOAD_32dp32b64xES14_NS15_INS16_ILi2ELi4ELi3EEES19_NSX_INS5_IJS1A_SF_EEENS5_IJSF_SB_EEEEEEENS4_39AutoVectorizingCopyWithAssumedAlignmentILi128EEENS4_14SM90_TMA_STOREES27_S29_S29_EEEvvEEEEvNT_6ParamsE)
        .other          _ZN7cutlass13device_kernelINS_4gemm6kernel13GemmUniversalIN4cute5tupleIJiiiiEEENS1_10collective13CollectiveMmaINS1_35MainloopSm100TmaUmmaWarpSpecializedILi8ELi2ELi4ENS5_IJNS4_1CILi1EEESB_SB_EEEEENS5_IJNSA_ILi128EEENSA_ILi64EEESE_EEENS_12float_e4m3_tENS5_IJSB_llEEESH_NS5_IJlSB_lEEENS4_8TiledMMAINS4_8MMA_AtomIJNS4_10MMA_TraitsINS4_19SM100_MMA_F8F6F4_SSEJSH_SH_fSE_SF_NS4_17integral_constantINS4_4UMMA5MajorELSQ_1EEENSO_ISQ_LSQ_0EEENSO_INSP_7ScaleInELST_0EEESU_EEEEEENS4_6LayoutISC_NS5_IJNSA_ILi0EEESY_SY_EEEEENS5_IJNS4_10UnderscoreES11_S11_EEEEENS4_13SM90_TMA_LOADENS4_14ComposedLayoutINS4_7SwizzleILi3ELi4ELi3EEENS4_18smem_ptr_flag_bitsILi8EEENSX_INS5_IJSE_NSA_ILi8EEEEEENS5_IJSB_SE_EEEEEEEvNS4_8identityES14_NS15_IS17_S19_NSX_INS5_IJS1A_SE_EEENS5_IJSE_SB_EEEEEEEvS1F_EENS_8epilogue10collective18CollectiveEpilogueINS1L_23Sm100TmaWarpSpecializedILi1ELi1ELi64ELb0ELb0EEEJSG_NS5_IJNSX_ISE_SB_EENSX_ISF_SB_EEEEESH_SJ_SH_SJ_NS1L_6fusion15FusionCallbacksIS1P_NS1T_17LinearCombinationISH_fSH_fLNS_15FloatRoundStyleE2EEESG_S1S_JEEENS4_5SM1004TMEM4LOAD26SM100_TMEM_LOAD_32dp32b64xES14_NS15_INS16_ILi2ELi4ELi3EEES19_NSX_INS5_IJS1A_SF_EEENS5_IJSF_SB_EEEEEEENS4_39AutoVectorizingCopyWithAssumedAlignmentILi128EEENS4_14SM90_TMA_STOREES27_S29_S29_EEEvvEEEEvNT_6ParamsE,@"STO_CUDA_ENTRY STV_DEFAULT"
_ZN7cutlass13device_kernelINS_4gemm6kernel13GemmUniversalIN4cute5tupleIJiiiiEEENS1_10collective13CollectiveMmaINS1_35MainloopSm100TmaUmmaWarpSpecializedILi8ELi2ELi4ENS5_IJNS4_1CILi1EEESB_SB_EEEEENS5_IJNSA_ILi128EEENSA_ILi64EEESE_EEENS_12float_e4m3_tENS5_IJSB_llEEESH_NS5_IJlSB_lEEENS4_8TiledMMAINS4_8MMA_AtomIJNS4_10MMA_TraitsINS4_19SM100_MMA_F8F6F4_SSEJSH_SH_fSE_SF_NS4_17integral_constantINS4_4UMMA5MajorELSQ_1EEENSO_ISQ_LSQ_0EEENSO_INSP_7ScaleInELST_0EEESU_EEEEEENS4_6LayoutISC_NS5_IJNSA_ILi0EEESY_SY_EEEEENS5_IJNS4_10UnderscoreES11_S11_EEEEENS4_13SM90_TMA_LOADENS4_14ComposedLayoutINS4_7SwizzleILi3ELi4ELi3EEENS4_18smem_ptr_flag_bitsILi8EEENSX_INS5_IJSE_NSA_ILi8EEEEEENS5_IJSB_SE_EEEEEEEvNS4_8identityES14_NS15_IS17_S19_NSX_INS5_IJS1A_SE_EEENS5_IJSE_SB_EEEEEEEvS1F_EENS_8epilogue10collective18CollectiveEpilogueINS1L_23Sm100TmaWarpSpecializedILi1ELi1ELi64ELb0ELb0EEEJSG_NS5_IJNSX_ISE_SB_EENSX_ISF_SB_EEEEESH_SJ_SH_SJ_NS1L_6fusion15FusionCallbacksIS1P_NS1T_17LinearCombinationISH_fSH_fLNS_15FloatRoundStyleE2EEESG_S1S_JEEENS4_5SM1004TMEM4LOAD26SM100_TMEM_LOAD_32dp32b64xES14_NS15_INS16_ILi2ELi4ELi3EEES19_NSX_INS5_IJS1A_SF_EEENS5_IJSF_SB_EEEEEEENS4_39AutoVectorizingCopyWithAssumedAlignmentILi128EEENS4_14SM90_TMA_STOREES27_S29_S29_EEEvvEEEEvNT_6ParamsE:
[----:B------:R-:W1:Y:S01]  /*0000*/  LDC R1, c[0x0][0x37c] ;  /* 0x0000df00ff017b82 */ /* 0x000e620000000800 */
[----:B------:R-:W2:Y:S01]  /*0010*/  S2R R166, SR_TID.X ;  /* 0x0000000000a67919 */ /* 0x000ea20000002100 */
[----:B------:R-:W3:Y:S01]  /*0020*/  LDCU.64 UR4, c[0x0][0x890] ;  /* 0x00011200ff0477ac */ /* 0x000ee20008000a00 */
[----:B------:R-:W-:Y:S02]  /*0030*/  PRMT R164, RZ, 0x7610, R164 ;  /* 0x00007610ffa47816 */ /* 0x000fe400000000a4 */
[----:B------:R-:W-:Y:S01]  /*0040*/  ELECT P5, URZ, PT ;  /* 0x0000000000ff782f */ /* 0x000fe200038a0000 */
[----:B------:R-:W4:Y:S01]  /*0050*/  LDCU.64 UR40, c[0x0][0x358] ;  /* 0x00006b00ff2877ac */ /* 0x000f220008000a00 */
[----:B---3--:R-:W-:-:S04]  /*0060*/  UISETP.NE.U32.AND UP0, UPT, UR4, URZ, UPT ;  /* 0x000000ff0400728c */ /* 0x008fc8000bf05070 */
[----:B------:R-:W-:Y:S01]  /*0070*/  UISETP.NE.AND.EX UP0, UPT, UR5, URZ, UPT, UP0 ;  /* 0x000000ff0500728c */ /* 0x000fe2000bf05300 */
[----:B--2---:R-:W-:-:S05]  /*0080*/  SHF.R.U32.HI R169, RZ, 0x5, R166 ;  /* 0x00000005ffa97819 */ /* 0x004fca00000116a6 */
[----:B------:R-:W2:Y:S02]  /*0090*/  SHFL.IDX PT, R0, R169, RZ, 0x1f ;  /* 0x00001fffa9007589 */ /* 0x000ea400000e0000 */
[----:B--2---:R-:W-:Y:S01]  /*00a0*/  R2UR UR8, R0 ;  /* 0x00000000000872ca */ /* 0x004fe200000e0000 */
[----:B-1--4-:R-:W-:-:S14]  /*00b0*/  BRA.U UP0, `(.L_x_0) ;  /* 0x00000001002c7547 */ /* 0x012fdc000b800000 */
[----:B------:R-:W1:Y:S02]  /*00c0*/  LDCU.64 UR6, c[0x0][0x888] ;  /* 0x00011100ff0677ac */ /* 0x000e640008000a00 */
[----:B-1----:R-:W-:-:S04]  /*00d0*/  UISETP.NE.U32.AND UP0, UPT, UR6, URZ, UPT ;  /* 0x000000ff0600728c */ /* 0x002fc8000bf05070 */
[----:B------:R-:W-:-:S09]  /*00e0*/  UISETP.NE.AND.EX UP0, UPT, UR7, URZ, UPT, UP0 ;  /* 0x000000ff0700728c */ /* 0x000fd2000bf05300 */
[----:B------:R-:W-:Y:S05]  /*00f0*/  BRA.U !UP0, `(.L_x_1) ;  /* 0x0000000108107547 */ /* 0x000fea000b800000 */
[----:B------:R-:W1:Y:S02]  /*0100*/  LDC.64 R2, c[0x0][0x888] ;  /* 0x00022200ff027b82 */ /* 0x000e640000000a00 */
[----:B-1----:R1:W5:Y:S01]  /*0110*/  LDG.E R81, desc[UR40][R2.64] ;  /* 0x0000002802517981 */ /* 0x002362000c1e1900 */
[----:B------:R-:W-:Y:S01]  /*0120*/  HFMA2 R164, -RZ, RZ, 0, 5.9604644775390625e-08 ;  /* 0x00000001ffa47431 */ /* 0x000fe200000001ff */
[----:B------:R-:W-:Y:S05]  /*0130*/  BRA `(.L_x_0) ;  /* 0x00000000000c7947 */ /* 0x000fea0003800000 */
.L_x_1:
[----:B------:R-:W1:Y:S01]  /*0140*/  LDCU UR6, c[0x0][0x880] ;  /* 0x00011000ff0677ac */ /* 0x000e620008000800 */
[----:B------:R-:W-:Y:S01]  /*0150*/  HFMA2 R164, -RZ, RZ, 0, 5.9604644775390625e-08 ;  /* 0x00000001ffa47431 */ /* 0x000fe200000001ff */
[----:B-1----:R-:W-:-:S07]  /*0160*/  MOV R81, UR6 ;  /* 0x0000000600517c02 */ /* 0x002fce0008000f00 */
.L_x_0:
[----:B------:R-:W2:Y:S02]  /*0170*/  LDCU.64 UR6, c[0x0][0x8b0] ;  /* 0x00011600ff0677ac */ /* 0x000ea40008000a00 */
[----:B--2---:R-:W-:-:S04]  /*0180*/  UISETP.NE.U32.AND UP0, UPT, UR6, URZ, UPT ;  /* 0x000000ff0600728c */ /* 0x004fc8000bf05070 */
[----:B------:R-:W-:-:S09]  /*0190*/  UISETP.NE.AND.EX UP0, UPT, UR7, URZ, UPT, UP0 ;  /* 0x000000ff0700728c */ /* 0x000fd2000bf05300 */
[----:B------:R-:W-:Y:S05]  /*01a0*/  BRA.U UP0, `(.L_x_2) ;  /* 0x0000000100247547 */ /* 0x000fea000b800000 */
[----:B------:R-:W2:Y:S02]  /*01b0*/  LDCU.64 UR6, c[0x0][0x8a8] ;  /* 0x00011500ff0677ac */ /* 0x000ea40008000a00 */
[----:B--2---:R-:W-:-:S04]  /*01c0*/  UISETP.NE.U32.AND UP0, UPT, UR6, URZ, UPT ;  /* 0x000000ff0600728c */ /* 0x004fc8000bf05070 */
[----:B------:R-:W-:-:S09]  /*01d0*/  UISETP.NE.AND.EX UP0, UPT, UR7, URZ, UPT, UP0 ;  /* 0x000000ff0700728c */ /* 0x000fd2000bf05300 */
[----:B------:R-:W-:Y:S05]  /*01e0*/  BRA.U !UP0, `(.L_x_3) ;  /* 0x00000001080c7547 */ /* 0x000fea000b800000 */
[----:B------:R-:W2:Y:S02]  /*01f0*/  LDC.64 R78, c[0x0][0x8a8] ;  /* 0x00022a00ff4e7b82 */ /* 0x000ea40000000a00 */
[----:B--2---:R2:W5:Y:S01]  /*0200*/  LDG.E R78, desc[UR40][R78.64] ;  /* 0x000000284e4e7981 */ /* 0x004562000c1e1900 */
[----:B------:R-:W-:Y:S05]  /*0210*/  BRA `(.L_x_2) ;  /* 0x0000000000087947 */ /* 0x000fea0003800000 */
.L_x_3:
[----:B------:R-:W2:Y:S02]  /*0220*/  LDCU UR6, c[0x0][0x8a0] ;  /* 0x00011400ff0677ac */ /* 0x000ea40008000800 */
[----:B--2---:R-:W-:Y:S02]  /*0230*/  MOV R78, UR6 ;  /* 0x00000006004e7c02 */ /* 0x004fe40008000f00 */
.L_x_2:
[----:B------:R-:W-:Y:S01]  /*0240*/  IMAD.U32 R0, RZ, RZ, UR8 ;  /* 0x00000008ff007e24 */ /* 0x000fe2000f8e00ff */
[----:B------:R-:W-:Y:S04]  /*0250*/  BSSY.RECONVERGENT B0, `(.L_x_4) ;  /* 0x000000c000007945 */ /* 0x000fe80003800200 */
[C---:B------:R-:W-:Y:S02]  /*0260*/  ISETP.NE.OR P1, PT, R0.reuse, 0x1, !P5 ;  /* 0x000000010000780c */ /* 0x040fe40006f25670 */
[----:B------:R-:W-:-:S11]  /*0270*/  ISETP.NE.OR P0, PT, R0, 0x3, !P5 ;  /* 0x000000030000780c */ /* 0x000fd60006f05670 */
[----:B------:R-:W-:Y:S05]  /*0280*/  @P1 BRA `(.L_x_5) ;  /* 0x0000000000201947 */ /* 0x000fea0003800000 */
[----:B------:R-:W3:Y:S02]  /*0290*/  LDCU.64 UR6, c[0x0][0x348] ;  /* 0x00006900ff0677ac */ /* 0x000ee40008000a00 */
[----:B---3--:R-:W-:Y:S02]  /*02a0*/  UIADD3 UR10, UP1, UPT, UR6, 0x80, URZ ;  /* 0x00000080060a7890 */ /* 0x008fe4000ff3e0ff */
[----:B------:R-:W-:Y:S02]  /*02b0*/  UIADD3 UR6, UP0, UPT, UR6, 0x180, URZ ;  /* 0x0000018006067890 */ /* 0x000fe4000ff1e0ff */
[----:B------:R-:W-:Y:S02]  /*02c0*/  UIADD3.X UR11, UPT, UPT, URZ, UR7, URZ, UP1, !UPT ;  /* 0x00000007ff0b7290 */ /* 0x000fe40008ffe4ff */
[----:B------:R-:W-:-:S07]  /*02d0*/  UIADD3.X UR7, UPT, UPT, URZ, UR7, URZ, UP0, !UPT ;  /* 0x00000007ff077290 */ /* 0x000fce00087fe4ff */
[----:B------:R3:W-:Y:S02]  /*02e0*/  UTMACCTL.PF [UR10] ;  /* 0x000000000a0079b9 */ /* 0x0007e40008040000 */
[----:B------:R3:W-:Y:S02]  /*02f0*/  UTMACCTL.PF [UR6] ;  /* 0x00000000060079b9 */ /* 0x0007e40008040000 */
[----:B---3--:R-:W-:Y:S01]  /*0300*/  NOP ;  /* 0x0000000000007918 */ /* 0x008fe20000000000 */
.L_x_5:
[----:B------:R-:W-:Y:S05]  /*0310*/  BSYNC.RECONVERGENT B0 ;  /* 0x0000000000007941 */ /* 0x000fea0003800200 */
.L_x_4:
[----:B------:R-:W-:Y:S04]  /*0320*/  BSSY.RECONVERGENT B0, `(.L_x_6) ;  /* 0x000000a000007945 */ /* 0x000fe80003800200 */
        /* <DEDUP_REMOVED lines=9> */
.L_x_7:
[----:B------:R-:W-:Y:S05]  /*03c0*/  BSYNC.RECONVERGENT B0 ;  /* 0x0000000000007941 */ /* 0x000fea0003800200 */
.L_x_6:
[----:B------:R-:W3:Y:S01]  /*03d0*/  LDCU.64 UR6, c[0x0][0x888] ;  /* 0x00011100ff0677ac */ /* 0x000ee20008000a00 */
[----:B------:R-:W-:Y:S02]  /*03e0*/  UISETP.EQ.U32.AND UP1, UPT, UR4, URZ, UPT ;  /* 0x000000ff0400728c */ /* 0x000fe4000bf22070 */
[----:B------:R-:W-:Y:S02]  /*03f0*/  UPLOP3.LUT UP2, UPT, UPT, UPT, UPT, 0x80, 0x8 ;  /* 0x000000000008789c */ /* 0x000fe40003f4f070 */
[----:B---3--:R-:W-:-:S04]  /*0400*/  UISETP.NE.U32.AND UP0, UPT, UR6, URZ, UPT ;  /* 0x000000ff0600728c */ /* 0x008fc8000bf05070 */
[----:B------:R-:W-:-:S04]  /*0410*/  UISETP.NE.AND.EX UP0, UPT, UR7, URZ, UPT, UP0 ;  /* 0x000000ff0700728c */ /* 0x000fc8000bf05300 */
[----:B------:R-:W-:-:S04]  /*0420*/  UISETP.EQ.OR.EX UP3, UPT, UR5, URZ, !UP0, UP1 ;  /* 0x000000ff0500728c */ /* 0x000fc8000c762710 */
[----:B------:R-:W-:-:S05]  /*0430*/  UP2UR UR44, UPR, URZ, 0x8 ;  /* 0x00000008ff2c7883 */ /* 0x000fca0008000000 */
[----:B------:R-:W-:Y:S07]  /*0440*/  BRA.U !UP3, `(.L_x_8) ;  /* 0x000000010b207547 */ /* 0x000fee000b800000 */
[----:B------:R-:W-:Y:S01]  /*0450*/  UISETP.NE.U32.AND UP2, UPT, UR4, URZ, UPT ;  /* 0x000000ff0400728c */ /* 0x000fe2000bf45070 */
[----:B-----5:R-:W-:Y:S01]  /*0460*/  FSETP.NEU.AND P0, PT, R81, RZ, PT ;  /* 0x000000ff5100720b */ /* 0x020fe20003f0d000 */
[----:B------:R-:W-:Y:S02]  /*0470*/  USEL UR4, URZ, 0xffffffff, UP0 ;  /* 0xffffffffff047887 */ /* 0x000fe40008000000 */
[----:B------:R-:W-:-:S10]  /*0480*/  UISETP.NE.AND.EX UP2, UPT, UR5, URZ, UPT, UP2 ;  /* 0x000000ff0500728c */ /* 0x000fd4000bf45320 */
[----:B------:R-:W-:Y:S01]  /*0490*/  VOTEU.ANY UP1, P0 ;  /* 0x0000000000ff7886 */ /* 0x000fe20000020100 */
[----:B------:R-:W-:-:S04]  /*04a0*/  @!UP2 USEL UR4, URZ, 0xffffffff, UP1 ;  /* 0xffffffffff04a887 */ /* 0x000fc80008800000 */
[----:B------:R-:W-:-:S04]  /*04b0*/  ULOP3.LUT UR4, UR4, 0x1, URZ, 0xc0, !UPT ;  /* 0x0000000104047892 */ /* 0x000fc8000f8ec0ff */
[----:B------:R-:W-:-:S11]  /*04c0*/  UISETP.NE.U32.AND UP2, UPT, UR4, 0x1, UPT ;  /* 0x000000010400788c */ /* 0x000fd6000bf45070 */
.L_x_8:
[----:B-1----:R-:W1:Y:S01]  /*04d0*/  SHFL.IDX PT, R2, R169, RZ, 0x1f ;  /* 0x00001fffa9027589 */ /* 0x002e6200000e0000 */
[----:B------:R-:W-:-:S04]  /*04e0*/  UISETP.NE.AND UP1, UPT, UR8, 0x2, UPT ;  /* 0x000000020800788c */ /* 0x000fc8000bf25270 */
[----:B------:R-:W-:Y:S01]  /*04f0*/  USEL UR13, URZ, 0x1, UP1 ;  /* 0x00000001ff0d7887 */ /* 0x000fe20008800000 */
[----:B-1----:R-:W-:-:S13]  /*0500*/  ISETP.NE.AND P0, PT, R2, RZ, PT ;  /* 0x000000ff0200720c */ /* 0x002fda0003f05270 */
[----:B------:R-:W-:Y:S05]  /*0510*/  @P0 BRA `(.L_x_9) ;  /* 0x0000000000680947 */ /* 0x000fea0003800000 */
[----:B------:R-:W1:Y:S01]  /*0520*/  S2UR UR5, SR_CgaCtaId ;  /* 0x00000000000579c3 */ /* 0x000e620000008800 */
[----:B------:R-:W-:Y:S01]  /*0530*/  UMOV UR6, 0x400 ;  /* 0x0000040000067882 */ /* 0x000fe20000000000 */
[----:B------:R-:W-:Y:S01]  /*0540*/  UMOV UR4, 0x1 ;  /* 0x0000000100047882 */ /* 0x000fe20000000000 */
[----:B------:R-:W-:Y:S01]  /*0550*/  ELECT P0, URZ, PT ;  /* 0x0000000000ff782f */ /* 0x000fe20003800000 */
[----:B-1----:R-:W-:Y:S02]  /*0560*/  ULEA UR5, UR5, UR6, 0x18 ;  /* 0x0000000605057291 */ /* 0x002fe4000f8ec0ff */
[----:B------:R-:W-:-:S04]  /*0570*/  UIADD3 UR6, UPT, UPT, -UR4, 0x100000, URZ ;  /* 0x0010000004067890 */ /* 0x000fc8000fffe1ff */
[----:B------:R-:W-:Y:S02]  /*0580*/  USHF.L.U32 UR7, UR6, 0xb, URZ ;  /* 0x0000000b06077899 */ /* 0x000fe400080006ff */
[----:B------:R-:W-:Y:S01]  /*0590*/  USHF.L.U32 UR6, UR6, 0x1, URZ ;  /* 0x0000000106067899 */ /* 0x000fe200080006ff */
[----:B------:R-:W1:Y:S11]  /*05a0*/  FENCE.VIEW.ASYNC.S ;  /* 0x00000000000073c6 */ /* 0x000e760000000000 */
[----:B-1----:R1:W3:Y:S01]  /*05b0*/  SYNCS.EXCH.64 URZ, [UR5], UR6 ;  /* 0x0000000605ff75b2 */ /* 0x0022e20008000100 */
[----:B------:R1:W4:Y:S01]  /*05c0*/  SYNCS.EXCH.64 URZ, [UR5+0x40], UR6 ;  /* 0x0000400605ff75b2 */ /* 0x0003220008000100 */
[----:B------:R1:W1:Y:S01]  /*05d0*/  SYNCS.EXCH.64 URZ, [UR5+0x8], UR6 ;  /* 0x0000080605ff75b2 */ /* 0x0002620008000100 */
        /* <DEDUP_REMOVED lines=13> */
[----:B------:R-:W-:Y:S01]  /*06b0*/  NOP ;  /* 0x0000000000007918 */ /* 0x000fe20000000000 */
.L_x_9:
[----:B------:R-:W2:Y:S01]  /*06c0*/  SHFL.IDX PT, R2, R169, RZ, 0x1f ;  /* 0x00001fffa9027589 */ /* 0x000ea200000e0000 */
[----:B------:R-:W-:Y:S01]  /*06d0*/  NOP ;  /* 0x0000000000007918 */ /* 0x000fe20000000000 */
[----:B--2---:R-:W-:-:S13]  /*06e0*/  ISETP.NE.AND P0, PT, R2, 0x1, PT ;  /* 0x000000010200780c */ /* 0x004fda0003f05270 */
[----:B------:R-:W-:Y:S05]  /*06f0*/  @P0 BRA `(.L_x_10) ;  /* 0x0000000000400947 */ /* 0x000fea0003800000 */
[----:B-1----:R-:W1:Y:S01]  /*0700*/  S2UR UR6, SR_CgaCtaId ;  /* 0x00000000000679c3 */ /* 0x002e620000008800 */
[----:B------:R-:W-:Y:S01]  /*0710*/  UMOV UR7, 0x400 ;  /* 0x0000040000077882 */ /* 0x000fe20000000000 */
[----:B------:R-:W-:Y:S01]  /*0720*/  UMOV UR5, 0x20 ;  /* 0x0000002000057882 */ /* 0x000fe20000000000 */
[----:B------:R-:W-:Y:S01]  /*0730*/  UMOV UR4, 0x80 ;  /* 0x0000008000047882 */ /* 0x000fe20000000000 */
[----:B------:R-:W-:-:S04]  /*0740*/  UIADD3 UR10, UPT, UPT, -UR5, 0x100000, URZ ;  /* 0x00100000050a7890 */ /* 0x000fc8000fffe1ff */
[----:B------:R-:W-:Y:S02]  /*0750*/  USHF.L.U32 UR11, UR10, 0xb, URZ ;  /* 0x0000000b0a0b7899 */ /* 0x000fe400080006ff */
[----:B------:R-:W-:Y:S02]  /*0760*/  USHF.L.U32 UR10, UR10, 0x1, URZ ;  /* 0x000000010a0a7899 */ /* 0x000fe400080006ff */
[----:B------:R-:W-:-:S04]  /*0770*/  UIADD3 UR4, UPT, UPT, -UR4, 0x100000, URZ ;  /* 0x0010000004047890 */ /* 0x000fc8000fffe1ff */
[----:B------:R-:W-:Y:S02]  /*0780*/  USHF.L.U32 UR5, UR4, 0xb, URZ ;  /* 0x0000000b04057899 */ /* 0x000fe400080006ff */
[----:B------:R-:W-:Y:S01]  /*0790*/  USHF.L.U32 UR4, UR4, 0x1, URZ ;  /* 0x0000000104047899 */ /* 0x000fe200080006ff */
[----:B------:R-:W-:Y:S01]  /*07a0*/  ELECT P0, URZ, PT ;  /* 0x0000000000ff782f */ /* 0x000fe20003800000 */
[----:B-1----:R-:W-:Y:S01]  /*07b0*/  ULEA UR6, UR6, UR7, 0x18 ;  /* 0x0000000706067291 */ /* 0x002fe2000f8ec0ff */
[----:B------:R-:W1:Y:S11]  /*07c0*/  FENCE.VIEW.ASYNC.S ;  /* 0x00000000000073c6 */ /* 0x000e760000000000 */
[----:B-1----:R2:W1:Y:S01]  /*07d0*/  SYNCS.EXCH.64 URZ, [UR6+0x80], UR10 ;  /* 0x0000800a06ff75b2 */ /* 0x0024620008000100 */
[----:B------:R2:W1:Y:S02]  /*07e0*/  SYNCS.EXCH.64 URZ, [UR6+0x88], UR4 ;  /* 0x0000880406ff75b2 */ /* 0x0004640008000100 */
[----:B--2---:R-:W-:Y:S01]  /*07f0*/  NOP ;  /* 0x0000000000007918 */ /* 0x004fe20000000000 */
.L_x_10:
[----:B------:R-:W2:Y:S01]  /*0800*/  SHFL.IDX PT, R2, R169, RZ, 0x1f ;  /* 0x00001fffa9027589 */ /* 0x000ea200000e0000 */
[----:B------:R-:W-:Y:S01]  /*0810*/  NOP ;  /* 0x0000000000007918 */ /* 0x000fe20000000000 */
[----:B--2---:R-:W-:-:S13]  /*0820*/  ISETP.NE.AND P0, PT, R2, 0x3, PT ;  /* 0x000000030200780c */ /* 0x004fda0003f05270 */
[----:B------:R-:W-:Y:S05]  /*0830*/  @P0 BRA `(.L_x_11) ;  /* 0x0000000000300947 */ /* 0x000fea0003800000 */
[----:B-1----:R-:W1:Y:S01]  /*0840*/  S2UR UR5, SR_CgaCtaId ;  /* 0x00000000000579c3 */ /* 0x002e620000008800 */
        /* <DEDUP_REMOVED lines=8> */
[----:B-1----:R2:W1:Y:S01]  /*08d0*/  SYNCS.EXCH.64 URZ, [UR5+0x90], UR6 ;  /* 0x0000900605ff75b2 */ /* 0x0024620008000100 */
[----:B------:R2:W1:Y:S02]  /*08e0*/  SYNCS.EXCH.64 URZ, [UR5+0x98], UR6 ;  /* 0x0000980605ff75b2 */ /* 0x0004640008000100 */
[----:B--2---:R-:W-:Y:S01]  /*08f0*/  NOP ;  /* 0x0000000000007918 */ /* 0x004fe20000000000 */
.L_x_11:
[----:B------:R-:W2:Y:S01]  /*0900*/  SHFL.IDX PT, R2, R169, RZ, 0x1f ;  /* 0x00001fffa9027589 */ /* 0x000ea200000e0000 */
[----:B------:R-:W-:Y:S01]  /*0910*/  NOP ;  /* 0x0000000000007918 */ /* 0x000fe20000000000 */
[----:B--2---:R-:W-:-:S13]  /*0920*/  ISETP.NE.AND P0, PT, R2, 0x4, PT ;  /* 0x000000040200780c */ /* 0x004fda0003f05270 */
[----:B------:R-:W-:Y:S05]  /*0930*/  @P0 BRA `(.L_x_12) ;  /* 0x00000000004c0947 */ /* 0x000fea0003800000 */
[----:B-1----:R-:W1:Y:S01]  /*0940*/  S2UR UR5, SR_CgaCtaId ;  /* 0x00000000000579c3 */ /* 0x002e620000008800 */
[----:B------:R-:W-:Y:S01]  /*0950*/  UMOV UR7, 0x100 ;  /* 0x0000010000077882 */ /* 0x000fe20000000000 */
[----:B------:R-:W-:Y:S01]  /*0960*/  UMOV UR6, 0x400 ;  /* 0x0000040000067882 */ /* 0x000fe20000000000 */
[----:B------:R-:W-:Y:S01]  /*0970*/  USEL UR7, UR7, 0xe0, UP2 ;  /* 0x000000e007077887 */ /* 0x000fe20009000000 */
[----:B------:R-:W-:Y:S01]  /*0980*/  UMOV UR4, 0x1 ;  /* 0x0000000100047882 */ /* 0x000fe20000000000 */
[----:B------:R-:W-:Y:S01]  /*0990*/  ELECT P0, URZ, PT ;  /* 0x0000000000ff782f */ /* 0x000fe20003800000 */
[----:B------:R-:W-:-:S04]  /*09a0*/  UIADD3 UR10, UPT, UPT, -UR4, 0x100000, URZ ;  /* 0x00100000040a7890 */ /* 0x000fc8000fffe1ff */
[----:B------:R-:W-:Y:S02]  /*09b0*/  USHF.L.U32 UR11, UR10, 0xb, URZ ;  /* 0x0000000b0a0b7899 */ /* 0x000fe400080006ff */
[----:B------:R-:W-:Y:S02]  /*09c0*/  USHF.L.U32 UR10, UR10, 0x1, URZ ;  /* 0x000000010a0a7899 */ /* 0x000fe400080006ff */
[----:B-1----:R-:W-:Y:S02]  /*09d0*/  ULEA UR5, UR5, UR6, 0x18 ;  /* 0x0000000605057291 */ /* 0x002fe4000f8ec0ff */
[----:B------:R-:W-:-:S04]  /*09e0*/  UIADD3 UR6, UPT, UPT, -UR7, 0x100000, URZ ;  /* 0x0010000007067890 */ /* 0x000fc8000fffe1ff */
[----:B------:R-:W-:Y:S02]  /*09f0*/  USHF.L.U32 UR7, UR6, 0xb, URZ ;  /* 0x0000000b06077899 */ /* 0x000fe400080006ff */
[----:B------:R-:W-:Y:S01]  /*0a00*/  USHF.L.U32 UR6, UR6, 0x1, URZ ;  /* 0x0000000106067899 */ /* 0x000fe200080006ff */
[----:B------:R-:W1:Y:S03]  /*0a10*/  FENCE.VIEW.ASYNC.S ;  /* 0x00000000000073c6 */ /* 0x000e660000000000 */
[----:B-1----:R2:W1:Y:S08]  /*0a20*/  SYNCS.EXCH.64 URZ, [UR5+0xa0], UR10 ;  /* 0x0000a00a05ff75b2 */ /* 0x0024700008000100 */
[----:B------:R2:W1:Y:S01]  /*0a30*/  SYNCS.EXCH.64 URZ, [UR5+0xb0], UR6 ;  /* 0x0000b00605ff75b2 */ /* 0x0004620008000100 */
[----:B------:R2:W1:Y:S01]  /*0a40*/  SYNCS.EXCH.64 URZ, [UR5+0xa8], UR10 ;  /* 0x0000a80a05ff75b2 */ /* 0x0004620008000100 */
[----:B------:R2:W1:Y:S02]  /*0a50*/  SYNCS.EXCH.64 URZ, [UR5+0xb8], UR6 ;  /* 0x0000b80605ff75b2 */ /* 0x0004640008000100 */
[----:B--2---:R-:W-:Y:S01]  /*0a60*/  NOP ;  /* 0x0000000000007918 */ /* 0x004fe20000000000 */
.L_x_12:
        /* <DEDUP_REMOVED lines=18> */
[----:B------:R2:W1:Y:S01]  /*0b90*/  SYNCS.EXCH.64 URZ, [UR6+0xe0], UR4 ;  /* 0x0000e00406ff75b2 */ /* 0x0004620008000100 */
[----:B------:R2:W1:Y:S01]  /*0ba0*/  SYNCS.EXCH.64 URZ, [UR6+0xc8], UR10 ;  /* 0x0000c80a06ff75b2 */ /* 0x0004620008000100 */
[----:B------:R2:W1:Y:S01]  /*0bb0*/  SYNCS.EXCH.64 URZ, [UR6+0xe8], UR4 ;  /* 0x0000e80406ff75b2 */ /* 0x0004620008000100 */
[----:B------:R2:W1:Y:S01]  /*0bc0*/  SYNCS.EXCH.64 URZ, [UR6+0xd0], UR10 ;  /* 0x0000d00a06ff75b2 */ /* 0x0004620008000100 */
[----:B------:R2:W1:Y:S01]  /*0bd0*/  SYNCS.EXCH.64 URZ, [UR6+0xf0], UR4 ;  /* 0x0000f00406ff75b2 */ /* 0x0004620008000100 */
[----:B------:R2:W1:Y:S01]  /*0be0*/  SYNCS.EXCH.64 URZ, [UR6+0xd8], UR10 ;  /* 0x0000d80a06ff75b2 */ /* 0x0004620008000100 */
[----:B------:R2:W1:Y:S02]  /*0bf0*/  SYNCS.EXCH.64 URZ, [UR6+0xf8], UR4 ;  /* 0x0000f80406ff75b2 */ /* 0x0004640008000100 */
[----:B--2---:R-:W-:Y:S01]  /*0c00*/  NOP ;  /* 0x0000000000007918 */ /* 0x004fe20000000000 */
.L_x_13:
        /* <DEDUP_REMOVED lines=14> */
[----:B------:R2:W1:Y:S01]  /*0cf0*/  SYNCS.EXCH.64 URZ, [UR5+0x110], UR6 ;  /* 0x0001100605ff75b2 */ /* 0x0004620008000100 */
[----:B------:R2:W1:Y:S01]  /*0d00*/  SYNCS.EXCH.64 URZ, [UR5+0x108], UR6 ;  /* 0x0001080605ff75b2 */ /* 0x0004620008000100 */
[----:B------:R2:W1:Y:S02]  /*0d10*/  SYNCS.EXCH.64 URZ, [UR5+0x118], UR6 ;  /* 0x0001180605ff75b2 */ /* 0x0004640008000100 */
[----:B--2---:R-:W-:Y:S01]  /*0d20*/  NOP ;  /* 0x0000000000007918 */ /* 0x004fe20000000000 */
.L_x_14:
[----:B-1----:R-:W1:Y:S01]  /*0d30*/  S2UR UR5, SR_CTAID.X ;  /* 0x00000000000579c3 */ /* 0x002e620000002500 */
[----:B------:R-:W-:-:S05]  /*0d40*/  CS2R.32 R165, SR_CgaSize ;  /* 0x0000000000a57805 */ /* 0x000fca0000008a00 */
[----:B------:R-:W-:-:S05]  /*0d50*/  IMAD R165, R165, -0xa0, RZ ;  /* 0xffffff60a5a57824 */ /* 0x000fca00078e02ff */
[----:B------:R-:W-:-:S14]  /*0d60*/  R2UR UR7, R165 ;  /* 0x00000000a50772ca */ /* 0x000fdc00000e0000 */
[----:B------:R-:W2:Y:S01]  /*0d70*/  LDCU UR7, c[0x0][UR7+0x2b0] ;  /* 0x00005600070777ac */ /* 0x000ea20008000800 */
[----:B------:R-:W-:Y:S01]  /*0d80*/  NOP ;  /* 0x0000000000007918 */ /* 0x000fe20000000000 */
[----:B------:R-:W-:-:S05]  /*0d90*/  CS2R.32 R165, SR_CgaSize ;  /* 0x0000000000a57805 */ /* 0x000fca0000008a00 */
[----:B------:R-:W-:-:S05]  /*0da0*/  IMAD R165, R165, -0xa0, RZ ;  /* 0xffffff60a5a57824 */ /* 0x000fca00078e02ff */
[----:B------:R-:W-:-:S14]  /*0db0*/  R2UR UR6, R165 ;  /* 0x00000000a50672ca */ /* 0x000fdc00000e0000 */
[----:B------:R-:W3:Y:S01]  /*0dc0*/  LDCU UR6, c[0x0][UR6+0x2b4] ;  /* 0x00005680060677ac */ /* 0x000ee20008000800 */
[----:B------:R-:W4:Y:S08]  /*0dd0*/  S2UR UR4, SR_CTAID.Y ;  /* 0x00000000000479c3 */ /* 0x000f300000002600 */
[----:B------:R-:W3:Y:S01]  /*0de0*/  LDC R9, c[0x0][0xb24] ;  /* 0x0002c900ff097b82 */ /* 0x000ee20000000800 */
[----:B-1----:R-:W-:-:S02]  /*0df0*/  I2FP.F32.U32 R5, UR5 ;  /* 0x0000000500057c45 */ /* 0x002fc40008201000 */
[----:B------:R-:W-:-:S05]  /*0e00*/  CS2R.32 R3, SR_CgaSize ;  /* 0x0000000000037805 */ /* 0x000fca0000008a00 */
[----:B------:R-:W-:-:S06]  /*0e10*/  IMAD R3, R3, -0xa0, RZ ;  /* 0xffffff6003037824 */ /* 0x000fcc00078e02ff */
[----:B------:R-:W1:Y:S01]  /*0e20*/  LDC R3, c[0x0][R3+0x2a0] ;  /* 0x0000a80003037b82 */ /* 0x000e620000000800 */
[----:B------:R-:W-:Y:S01]  /*0e30*/  MOV R165, UR5 ;  /* 0x0000000500a57c02 */ /* 0x000fe20008000f00 */
[----:B--2---:R-:W-:Y:S01]  /*0e40*/  FMUL R5, R5, UR7 ;  /* 0x0000000705057c20 */ /* 0x004fe20008400000 */
[----:B----4-:R-:W-:Y:S02]  /*0e50*/  I2FP.F32.U32 R4, UR4 ;  /* 0x0000000400047c45 */ /* 0x010fe40008201000 */
[----:B------:R-:W-:-:S05]  /*0e60*/  CS2R.32 R2, SR_CgaSize ;  /* 0x0000000000027805 */ /* 0x000fca0000008a00 */
[----:B------:R-:W-:-:S06]  /*0e70*/  IMAD R2, R2, -0xa0, RZ ;  /* 0xffffff6002027824 */ /* 0x000fcc00078e02ff */
[----:B------:R-:W2:Y:S01]  /*0e80*/  LDC R2, c[0x0][R2+0x2a4] ;  /* 0x0000a90002027b82 */ /* 0x000ea20000000800 */
[----:B------:R-:W4:Y:S01]  /*0e90*/  F2I.U32.TRUNC.NTZ R154, R5 ;  /* 0x00000005009a7305 */ /* 0x000f22000020f000 */
[----:B------:R-:W-:Y:S01]  /*0ea0*/  MOV R155, UR4 ;  /* 0x00000004009b7c02 */ /* 0x000fe20008000f00 */
[----:B---3--:R-:W-:-:S05]  /*0eb0*/  FMUL R4, R4, UR6 ;  /* 0x0000000604047c20 */ /* 0x008fca0008400000 */
[----:B------:R-:W-:Y:S01]  /*0ec0*/  BAR.SYNC.DEFER_BLOCKING 0x0 ;  /* 0x0000000000007b1d */ /* 0x000fe20000010000 */
[----:B------:R-:W-:-:S05]  /*0ed0*/  ISETP.GE.AND P0, PT, R9, 0x1, PT ;  /* 0x000000010900780c */ /* 0x000fca0003f06270 */
[----:B------:R-:W3:Y:S02]  /*0ee0*/  F2I.U32.TRUNC.NTZ R143, R4 ;  /* 0x00000004008f7305 */ /* 0x000ee4000020f000 */
[----:B------:R-:W2:Y:S01]  /*0ef0*/  S2UR UR36, SR_CTAID.Z ;  /* 0x00000000002479c3 */ /* 0x000ea20000002700 */
[----:B----4-:R-:W-:-:S05]  /*0f00*/  IADD3 R154, PT, PT, -R154, RZ, RZ ;  /* 0x000000ff9a9a7210 */ /* 0x010fca0007ffe1ff */
[----:B-1----:R-:W-:Y:S01]  /*0f10*/  IMAD R154, R3, R154, UR5 ;  /* 0x00000005039a7e24 */ /* 0x002fe2000f8e029a */
[----:B---3--:R-:W-:-:S05]  /*0f20*/  IADD3 R143, PT, PT, -R143, RZ, RZ ;  /* 0x000000ff8f8f7210 */ /* 0x008fca0007ffe1ff */
[----:B--2---:R-:W-:Y:S01]  /*0f30*/  IMAD R143, R2, R143, UR4 ;  /* 0x00000004028f7e24 */ /* 0x004fe2000f8e028f */
[----:B------:R-:W-:Y:S06]  /*0f40*/  @!P0 BRA `(.L_x_15) ;  /* 0x0000000000b88947 */ /* 0x000fec0003800000 */
[----:B------:R-:W1:Y:S01]  /*0f50*/  LDC.64 R4, c[0x0][0xb18] ;  /* 0x0002c600ff047b82 */ /* 0x000e620000000a00 */
[----:B------:R-:W-:-:S07]  /*0f60*/  ISETP.NE.AND P0, PT, R9, 0x1, PT ;  /* 0x000000010900780c */ /* 0x000fce0003f05270 */
[----:B------:R-:W2:Y:S08]  /*0f70*/  LDC R10, c[0x0][0xb0c] ;  /* 0x0002c300ff0a7b82 */ /* 0x000eb00000000800 */
[----:B------:R-:W3:Y:S08]  /*0f80*/  LDC R11, c[0x0][0x370] ;  /* 0x0000dc00ff0b7b82 */ /* 0x000ef00000000800 */
[----:B------:R-:W4:Y:S01]  /*0f90*/  LDC R12, c[0x0][0x374] ;  /* 0x0000dd00ff0c7b82 */ /* 0x000f220000000800 */
[----:B-1----:R-:W-:-:S07]  /*0fa0*/  ISETP.NE.AND P1, PT, R4, 0x1, PT ;  /* 0x000000010400780c */ /* 0x002fce0003f25270 */
[----:B------:R-:W3:Y:S01]  /*0fb0*/  LDC.64 R6, c[0x0][0xb10] ;  /* 0x0002c400ff067b82 */ /* 0x000ee20000000a00 */
[----:B--2---:R-:W-:-:S07]  /*0fc0*/  ISETP.NE.AND P2, PT, R10, 0x1, PT ;  /* 0x000000010a00780c */ /* 0x004fce0003f45270 */
[----:B------:R-:W1:Y:S08]  /*0fd0*/  LDC R8, c[0x0][0xb20] ;  /* 0x0002c800ff087b82 */ /* 0x000e700000000800 */
[----:B------:R-:W2:Y:S01]  /*0fe0*/  LDC.64 R2, c[0x0][0xb28] ;  /* 0x0002ca00ff027b82 */ /* 0x000ea20000000a00 */
[----:B----4-:R-:W-:-:S04]  /*0ff0*/  IMAD.HI.U32 R13, R12, R5, RZ ;  /* 0x000000050c0d7227 */ /* 0x010fc800078e00ff */
[----:B------:R-:W-:-:S04]  /*1000*/  IMAD.HI.U32 R5, R155, R5, RZ ;  /* 0x000000059b057227 */ /* 0x000fc800078e00ff */
[----:B---3--:R-:W-:-:S04]  /*1010*/  IMAD.HI.U32 R14, R11, R6, RZ ;  /* 0x000000060b0e7227 */ /* 0x008fc800078e00ff */
[----:B------:R-:W-:Y:S01]  /*1020*/  IMAD.HI.U32 R16, R165, R6, RZ ;  /* 0x00000006a5107227 */ /* 0x000fe200078e00ff */
[-C--:B------:R-:W-:Y:S02]  /*1030*/  @P2 SHF.R.U32.HI R11, RZ, R7.reuse, R14 ;  /* 0x00000007ff0b2219 */ /* 0x080fe4000001160e */
[-C--:B-1----:R-:W-:Y:S02]  /*1040*/  @P1 SHF.R.U32.HI R12, RZ, R8.reuse, R13 ;  /* 0x00000008ff0c1219 */ /* 0x082fe4000001160d */
[----:B------:R-:W-:Y:S02]  /*1050*/  SHF.R.U32.HI R8, RZ, R8, R5 ;  /* 0x00000008ff087219 */ /* 0x000fe40000011605 */
[----:B------:R-:W-:Y:S02]  /*1060*/  SHF.R.U32.HI R16, RZ, R7, R16 ;  /* 0x00000007ff107219 */ /* 0x000fe40000011610 */
[----:B------:R-:W-:Y:S01]  /*1070*/  SEL R5, R155, R8, !P1 ;  /* 0x000000089b057207 */ /* 0x000fe20004800000 */
[----:B--2---:R-:W-:Y:S01]  /*1080*/  IMAD.HI.U32 R14, R12, R2, RZ ;  /* 0x000000020c0e7227 */ /* 0x004fe200078e00ff */
[----:B------:R-:W-:-:S03]  /*1090*/  SEL R7, R165, R16, !P2 ;  /* 0x00000010a5077207 */ /* 0x000fc60005000000 */
[----:B------:R-:W-:Y:S01]  /*10a0*/  IMAD.HI.U32 R6, R11, R2, RZ ;  /* 0x000000020b067227 */ /* 0x000fe200078e00ff */
[----:B------:R-:W-:-:S04]  /*10b0*/  @P0 SHF.R.U32.HI R12, RZ, R3, R14 ;  /* 0x00000003ff0c0219 */ /* 0x000fc8000001160e */
[----:B------:R-:W-:Y:S01]  /*10c0*/  @P0 SHF.R.U32.HI R11, RZ, R3, R6 ;  /* 0x00000003ff0b0219 */ /* 0x000fe20000011606 */
[----:B------:R-:W-:-:S04]  /*10d0*/  IMAD R12, R12, R9, RZ ;  /* 0x000000090c0c7224 */ /* 0x000fc800078e02ff */
[----:B------:R-:W-:Y:S01]  /*10e0*/  IMAD R6, R11, R9, RZ ;  /* 0x000000090b067224 */ /* 0x000fe200078e02ff */
[----:B------:R-:W-:-:S04]  /*10f0*/  ISETP.GE.AND P1, PT, R5, R12, PT ;  /* 0x0000000c0500720c */ /* 0x000fc80003f26270 */
[----:B------:R-:W-:Y:S01]  /*1100*/  ISETP.GE.OR P1, PT, R7, R6, P1 ;  /* 0x000000060700720c */ /* 0x000fe20000f26670 */
[----:B------:R-:W-:-:S05]  /*1110*/  IMAD.HI.U32 R6, R5, R2, RZ ;  /* 0x0000000205067227 */ /* 0x000fca00078e00ff */
[----:B------:R-:W-:-:S04]  /*1120*/  SHF.R.U32.HI R6, RZ, R3, R6 ;  /* 0x00000003ff067219 */ /* 0x000fc80000011606 */
[----:B------:R-:W-:-:S03]  /*1130*/  SEL R6, R5, R6, !P0 ;  /* 0x0000000605067207 */ /* 0x000fc60004000000 */
[----:B------:R-:W-:Y:S01]  /*1140*/  @!P1 IMAD.HI.U32 R8, R7, R2, RZ ;  /* 0x0000000207089227 */ /* 0x000fe200078e00ff */
[----:B------:R-:W-:-:S04]  /*1150*/  IADD3 R2, PT, PT, -R6, RZ, RZ ;  /* 0x000000ff06027210 */ /* 0x000fc80007ffe1ff */
[----:B------:R-:W-:Y:S01]  /*1160*/  @!P1 SHF.R.U32.HI R8, RZ, R3, R8 ;  /* 0x00000003ff089219 */ /* 0x000fe20000011608 */
[----:B------:R-:W-:-:S03]  /*1170*/  IMAD R2, R9, R2, R5 ;  /* 0x0000000209027224 */ /* 0x000fc600078e0205 */
[----:B------:R-:W-:Y:S02]  /*1180*/  @!P1 SEL R3, R7, R8, !P0 ;  /* 0x0000000807039207 */ /* 0x000fe40004000000 */
[----:B------:R-:W-:-:S03]  /*1190*/  IADD3 R8, PT, PT, -R5, RZ, RZ ;  /* 0x000000ff05087210 */ /* 0x000fc60007ffe1ff */
[--C-:B------:R-:W-:Y:S02]  /*11a0*/  @!P1 IMAD.IADD R6, R6, 0x1, -R3.reuse ;  /* 0x0000000106069824 */ /* 0x100fe400078e0a03 */
[----:B------:R-:W-:Y:S01]  /*11b0*/  @!P1 IMAD R3, R2, R11, R3 ;  /* 0x0000000b02039224 */ /* 0x000fe200078e0203 */
[----:B------:R-:W-:Y:S01]  /*11c0*/  IADD3 R2, PT, PT, -R7, RZ, RZ ;  /* 0x000000ff07027210 */ /* 0x000fe20007ffe1ff */
[----:B------:R-:W-:Y:S02]  /*11d0*/  @!P1 IMAD R5, R6, R9, R7 ;  /* 0x0000000906059224 */ /* 0x000fe400078e0207 */
[----:B------:R-:W-:Y:S02]  /*11e0*/  IMAD R8, R4, R8, R155 ;  /* 0x0000000804087224 */ /* 0x000fe400078e029b */
[----:B------:R-:W-:Y:S02]  /*11f0*/  @!P1 IMAD.MOV.U32 R7, RZ, RZ, R3 ;  /* 0x000000ffff079224 */ /* 0x000fe400078e0003 */
[----:B------:R-:W-:-:S02]  /*1200*/  IMAD R2, R10, R2, R165 ;  /* 0x000000020a027224 */ /* 0x000fc400078e02a5 */
[----:B------:R-:W-:Y:S02]  /*1210*/  IMAD R155, R5, R4, R8 ;  /* 0x00000004059b7224 */ /* 0x000fe400078e0208 */
[----:B------:R-:W-:Y:S02]  /*1220*/  IMAD R165, R7, R10, R2 ;  /* 0x0000000a07a57224 */ /* 0x000fe400078e0202 */
.L_x_15:
[----:B------:R-:W1:Y:S01]  /*1230*/  LDCU UR4, c[0x0][0xb30] ;  /* 0x00016600ff0477ac */ /* 0x000e620008000800 */
[----:B------:R-:W2:Y:S08]  /*1240*/  S2UR UR37, SR_CgaCtaId ;  /* 0x00000000002579c3 */ /* 0x000eb00000008800 */
[----:B------:R-:W3:Y:S01]  /*1250*/  LDC R72, c[0x0][0xb24] ;  /* 0x0002c900ff487b82 */ /* 0x000ee20000000800 */
[----:B-1----:R-:W-:-:S09]  /*1260*/  UISETP.NE.AND UP1, UPT, UR4, 0x1, UPT ;  /* 0x000000010400788c */ /* 0x002fd2000bf25270 */
[----:B--2---:R-:W-:Y:S05]  /*1270*/  BRA.U UP1, `(.L_x_16) ;  /* 0x0000000101407547 */ /* 0x004fea000b800000 */
[----:B------:R-:W1:Y:S08]  /*1280*/  LDC.64 R4, c[0x0][0xb10] ;  /* 0x0002c400ff047b82 */ /* 0x000e700000000a00 */
[----:B------:R-:W2:Y:S08]  /*1290*/  LDC.64 R2, c[0x0][0xb18] ;  /* 0x0002c600ff027b82 */ /* 0x000eb00000000a00 */
[----:B------:R-:W4:Y:S08]  /*12a0*/  LDC R6, c[0x0][0xb20] ;  /* 0x0002c800ff067b82 */ /* 0x000f300000000800 */
[----:B------:R-:W3:Y:S01]  /*12b0*/  LDC R8, c[0x0][0xb0c] ;  /* 0x0002c300ff087b82 */ /* 0x000ee20000000800 */
[----:B-1----:R-:W-:-:S05]  /*12c0*/  IMAD.HI.U32 R4, R165, R4, RZ ;  /* 0x00000004a5047227 */ /* 0x002fca00078e00ff */
[----:B------:R-:W-:Y:S01]  /*12d0*/  SHF.R.U32.HI R4, RZ, R5, R4 ;  /* 0x00000005ff047219 */ /* 0x000fe20000011604 */
[----:B--2---:R-:W-:Y:S01]  /*12e0*/  IMAD.HI.U32 R3, R155, R3, RZ ;  /* 0x000000039b037227 */ /* 0x004fe200078e00ff */
[----:B------:R-:W-:-:S04]  /*12f0*/  ISETP.NE.AND P0, PT, R2, 0x1, PT ;  /* 0x000000010200780c */ /* 0x000fc80003f05270 */
[----:B----4-:R-:W-:-:S04]  /*1300*/  SHF.R.U32.HI R6, RZ, R6, R3 ;  /* 0x00000006ff067219 */ /* 0x010fc80000011603 */
[----:B------:R-:W-:Y:S02]  /*1310*/  SEL R3, R155, R6, !P0 ;  /* 0x000000069b037207 */ /* 0x000fe40004000000 */
[----:B---3--:R-:W-:-:S04]  /*1320*/  ISETP.NE.AND P1, PT, R8, 0x1, PT ;  /* 0x000000010800780c */ /* 0x008fc80003f25270 */
[----:B------:R-:W-:-:S05]  /*1330*/  SEL R4, R165, R4, !P1 ;  /* 0x00000004a5047207 */ /* 0x000fca0004800000 */
[----:B------:R-:W-:Y:S02]  /*1340*/  IMAD.IADD R5, R3, 0x1, -R4 ;  /* 0x0000000103057824 */ /* 0x000fe400078e0a04 */
[----:B------:R-:W-:Y:S02]  /*1350*/  IMAD.IADD R3, R4, 0x1, -R3 ;  /* 0x0000000104037824 */ /* 0x000fe400078e0a03 */
[----:B------:R-:W-:Y:S02]  /*1360*/  IMAD R165, R5, R8, R165 ;  /* 0x0000000805a57224 */ /* 0x000fe400078e02a5 */
[----:B------:R-:W-:-:S07]  /*1370*/  IMAD R155, R3, R2, R155 ;  /* 0x00000002039b7224 */ /* 0x000fce00078e029b */
.L_x_16:
[----:B------:R-:W-:Y:S01]  /*1380*/  BAR.SYNC.DEFER_BLOCKING 0x0 ;  /* 0x0000000000007b1d */ /* 0x000fe20000010000 */
[----:B------:R-:W-:Y:S01]  /*1390*/  UISETP.NE.AND UP1, UPT, UR8, 0x2, UPT ;  /* 0x000000020800788c */ /* 0x000fe2000bf25270 */
[----:B------:R-:W-:Y:S02]  /*13a0*/  ISETP.NE.OR P5, PT, R0, 0x2, !P5 ;  /* 0x000000020000780c */ /* 0x000fe40006fa5670 */
[----:B------:R-:W-:-:S06]  /*13b0*/  LOP3.LUT R2, R166, 0x1f, RZ, 0xc0, !PT ;  /* 0x0000001fa6027812 */ /* 0x000fcc00078ec0ff */
[----:B------:R-:W-:Y:S05]  /*13c0*/  BRA.U UP1, `(.L_x_17) ;  /* 0x0000001101ec7547 */ /* 0x000fea000b800000 */
[----:B------:R-:W1:Y:S01]  /*13d0*/  LDCU UR13, c[0x0][0x38c] ;  /* 0x00007180ff0d77ac */ /* 0x000e620008000800 */
[----:B------:R-:W2:Y:S01]  /*13e0*/  LDC R9, c[0x0][0x370] ;  /* 0x0000dc00ff097b82 */ /* 0x000ea20000000800 */
[----:B------:R-:W-:Y:S01]  /*13f0*/  PLOP3.LUT P1, PT, PT, PT, UP2, 0x80, 0x8 ;  /* 0x000000000008781c */ /* 0x000fe20003f2f028 */
[----:B------:R-:W-:Y:S01]  /*1400*/  IMAD.MOV.U32 R15, RZ, RZ, 0x1 ;  /* 0x00000001ff0f7424 */ /* 0x000fe200078e00ff */
[----:B------:R-:W-:Y:S01]  /*1410*/  ISETP.EQ.OR P4, PT, R2, RZ, P5 ;  /* 0x000000ff0200720c */ /* 0x000fe20002f82670 */
[----:B------:R-:W-:Y:S01]  /*1420*/  IMAD.MOV.U32 R14, RZ, RZ, RZ ;  /* 0x000000ffff0e7224 */ /* 0x000fe200078e00ff */
[----:B------:R-:W-:Y:S02]  /*1430*/  PLOP3.LUT P1, PT, P1, PT, PT, 0x8, 0x80 ;  /* 0x000000000080781c */ /* 0x000fe40000f2e170 */
[----:B------:R-:W-:Y:S01]  /*1440*/  CS2R R12, SRZ ;  /* 0x00000000000c7805 */ /* 0x000fe2000001ff00 */
[----:B------:R-:W-:Y:S01]  /*1450*/  IMAD.MOV.U32 R10, RZ, RZ, 0x1 ;  /* 0x00000001ff0a7424 */ /* 0x000fe200078e00ff */
[----:B------:R-:W4:Y:S01]  /*1460*/  LDC R0, c[0x0][0x374] ;  /* 0x0000dd00ff007b82 */ /* 0x000f220000000800 */
[----:B------:R-:W2:Y:S01]  /*1470*/  LDCU.64 UR22, c[0x0][0x348] ;  /* 0x00006900ff1677ac */ /* 0x000ea20008000a00 */
[----:B------:R-:W-:Y:S01]  /*1480*/  UMOV UR6, URZ ;  /* 0x000000ff00067c82 */ /* 0x000fe20008000000 */
[----:B-1----:R-:W-:-:S04]  /*1490*/  UIADD3 UR5, UPT, UPT, UR13, 0x7f, URZ ;  /* 0x0000007f0d057890 */ /* 0x002fc8000fffe0ff */
[----:B------:R-:W-:-:S04]  /*14a0*/  USHF.R.S32.HI UR4, URZ, 0x1f, UR5 ;  /* 0x0000001fff047899 */ /* 0x000fc80008011405 */
[----:B------:R-:W-:-:S04]  /*14b0*/  ULEA.HI UR4, UR4, UR5, URZ, 0x7 ;  /* 0x0000000504047291 */ /* 0x000fc8000f8f38ff */
[----:B------:R-:W-:Y:S02]  /*14c0*/  USHF.R.S32.HI UR15, URZ, 0x7, UR4 ;  /* 0x00000007ff0f7899 */ /* 0x000fe40008011404 */
[----:B------:R-:W-:Y:S02]  /*14d0*/  UIADD3 UR4, UPT, UPT, UR13, -0x1, URZ ;  /* 0xffffffff0d047890 */ /* 0x000fe4000fffe0ff */
[----:B------:R-:W-:Y:S02]  /*14e0*/  UISETP.LT.U32.AND UP0, UPT, UR15, 0x8, UPT ;  /* 0x000000080f00788c */ /* 0x000fe4000bf01070 */
[----:B------:R-:W-:Y:S02]  /*14f0*/  UISETP.GE.U32.AND UP1, UPT, UR4, -0xff, UPT ;  /* 0xffffff010400788c */ /* 0x000fe4000bf26070 */
[----:B------:R-:W-:Y:S02]  /*1500*/  USEL UR14, UR15, 0x8, UP0 ;  /* 0x000000080f0e7887 */ /* 0x000fe40008000000 */
[----:B------:R-:W-:-:S02]  /*1510*/  UIADD3 UR13, UPT, UPT, UR13, 0xfe, URZ ;  /* 0x000000fe0d0d7890 */ /* 0x000fc4000fffe0ff */
[----:B------:R-:W-:Y:S02]  /*1520*/  UIADD3 UR5, UPT, UPT, UR14, -0x1, URZ ;  /* 0xffffffff0e057890 */ /* 0x000fe4000fffe0ff */
[----:B------:R-:W-:-:S03]  /*1530*/  UIADD3 UR7, UPT, UPT, UR15, -UR14, URZ ;  /* 0x8000000e0f077290 */ /* 0x000fc6000fffe0ff */
[----:B------:R-:W-:-:S04]  /*1540*/  @UP1 UIADD3 UR5, UPT, UPT, UR14, URZ, URZ ;  /* 0x000000ff0e051290 */ /* 0x000fc8000fffe0ff */
[----:B--2---:R-:W-:-:S12]  /*1550*/  UIADD3 UR5, UPT, UPT, UR5, 0x1, URZ ;  /* 0x0000000105057890 */ /* 0x004fd8000fffe0ff */
.L_x_35:
[----:B------:R-:W-:Y:S01]  /*1560*/  UISETP.NE.AND UP0, UPT, UR37, URZ, UPT ;  /* 0x000000ff2500728c */ /* 0x000fe2000bf05270 */
[----:B------:R-:W1:Y:S08]  /*1570*/  S2UR UR37, SR_CgaCtaId ;  /* 0x00000000002579c3 */ /* 0x000e700000008800 */
[----:B------:R-:W-:Y:S05]  /*1580*/  BRA.U UP0, `(.L_x_18) ;  /* 0x0000000100347547 */ /* 0x000fea000b800000 */
[----:B------:R-:W2:Y:S01]  /*1590*/  S2R R2, SR_CgaCtaId ;  /* 0x0000000000027919 */ /* 0x000ea20000008800 */
[----:B------:R-:W-:-:S04]  /*15a0*/  MOV R3, 0x400 ;  /* 0x0000040000037802 */ /* 0x000fc80000000f00 */
[----:B--2---:R-:W-:Y:S02]  /*15b0*/  LEA R3, R2, R3, 0x18 ;  /* 0x0000000302037211 */ /* 0x004fe400078ec0ff */
[----:B------:R-:W-:-:S03]  /*15c0*/  SHF.L.U32 R2, R10, 0x1f, RZ ;  /* 0x0000001f0a027819 */ /* 0x000fc600000006ff */
[----:B------:R-:W-:-:S04]  /*15d0*/  IMAD R3, R12, 0x8, R3 ;  /* 0x000000080c037824 */ /* 0x000fc800078e0203 */
[----:B------:R-:W2:Y:S02]  /*15e0*/  SYNCS.PHASECHK.TRANS64.TRYWAIT P0, [R3+URZ+0x110], R2 ;  /* 0x00011002030075a7 */ /* 0x000ea400080011ff */
[----:B--2---:R-:W-:Y:S05]  /*15f0*/  @!P0 BRA `(.L_x_19) ;  /* 0x00000054007c8947 */ /* 0x004fea0003800000 */
.L_x_99:
[----:B------:R-:W-:Y:S01]  /*1600*/  VIADD R12, R12, 0x1 ;  /* 0x000000010c0c7836 */ /* 0x000fe20000000000 */
[----:B------:R2:W-:Y:S04]  /*1610*/  SYNCS.ARRIVE.TRANS64.A1T0 RZ, [R3+URZ+0x100], RZ ;  /* 0x000100ff03ff79a7 */ /* 0x0005e800081000ff */
[----:B------:R-:W-:-:S04]  /*1620*/  ISETP.NE.AND P0, PT, R12, 0x2, PT ;  /* 0x000000020c00780c */ /* 0x000fc80003f05270 */
[----:B------:R-:W-:Y:S02]  /*1630*/  SEL R12, R12, RZ, P0 ;  /* 0x000000ff0c0c7207 */ /* 0x000fe40000000000 */
[----:B--2---:R-:W-:-:S04]  /*1640*/  SEL R3, RZ, 0x1, P0 ;  /* 0x00000001ff037807 */ /* 0x004fc80000000000 */
[----:B------:R-:W-:-:S07]  /*1650*/  LOP3.LUT R10, R10, R3, RZ, 0x3c, !PT ;  /* 0x000000030a0a7212 */ /* 0x000fce00078e3cff */
.L_x_18:
[----:B------:R-:W-:Y:S01]  /*1660*/  UMOV UR4, 0x400 ;  /* 0x0000040000047882 */ /* 0x000fe20000000000 */
[----:B------:R-:W-:Y:S01]  /*1670*/  SHF.L.U32 R2, R15, 0x1f, RZ ;  /* 0x0000001f0f027819 */ /* 0x000fe200000006ff */
[----:B-1----:R-:W-:Y:S01]  /*1680*/  ULEA UR4, UR37, UR4, 0x18 ;  /* 0x0000000425047291 */ /* 0x002fe2000f8ec0ff */
[----:B------:R-:W-:Y:S01]  /*1690*/  R2UR UR34, R165 ;  /* 0x00000000a52272ca */ /* 0x000fe200000e0000 */
[----:B------:R-:W-:Y:S01]  /*16a0*/  UISETP.GE.U32.AND UP0, UPT, UR13, 0xff, UPT ;  /* 0x000000ff0d00788c */ /* 0x000fe2000bf06070 */
[----:B------:R-:W-:Y:S01]  /*16b0*/  R2UR UR11, R155 ;  /* 0x000000009b0b72ca */ /* 0x000fe200000e0000 */
[----:B------:R-:W-:Y:S01]  /*16c0*/  ULEA UR8, UR6, UR4, 0x3 ;  /* 0x0000000406087291 */ /* 0x000fe2000f8e18ff */
[----:B------:R-:W-:-:S08]  /*16d0*/  UMOV UR24, URZ ;  /* 0x000000ff00187c82 */ /* 0x000fd00008000000 */
[----:B------:R1:W2:Y:S01]  /*16e0*/  SYNCS.PHASECHK.TRANS64.TRYWAIT P0, [UR8+0x40], R2 ;  /* 0x00004002ff0075a7 */ /* 0x0002a20008001108 */
[----:B------:R-:W-:Y:S02]  /*16f0*/  USHF.L.U32 UR34, UR34, 0x7, URZ ;  /* 0x0000000722227899 */ /* 0x000fe400080006ff */
[----:B------:R-:W-:Y:S01]  /*1700*/  USHF.L.U32 UR11, UR11, 0x6, URZ ;  /* 0x000000060b0b7899 */ /* 0x000fe200080006ff */
[----:B------:R-:W-:Y:S11]  /*1710*/  BRA.U !UP0, `(.L_x_20) ;  /* 0x0000000108a87547 */ /* 0x000ff6000b800000 */
[----:B------:R-:W-:Y:S01]  /*1720*/  UMOV UR16, URZ ;  /* 0x000000ff00107c82 */ /* 0x000fe20008000000 */
[----:B------:R-:W-:-:S05]  /*1730*/  UMOV UR17, UR6 ;  /* 0x0000000600117c82 */ /* 0x000fca0008000000 */
.L_x_25:
[----:B-1----:R-:W-:Y:S01]  /*1740*/  ULEA UR33, UR17, UR4, 0x3 ;  /* 0x0000000411217291 */ /* 0x002fe2000f8e18ff */
[----:B--2---:R-:W-:Y:S01]  /*1750*/  @!P5 MOV R3, 0x6000 ;  /* 0x000060000003d802 */ /* 0x004fe20000000f00 */
[----:B--2---:R-:W-:Y:S10]  /*1760*/  @P0 BRA `(.L_x_21) ;  /* 0x00000000000c0947 */ /* 0x004ff40003800000 */
[----:B------:R-:W-:-:S04]  /*1770*/  SHF.L.U32 R5, R15, 0x1f, RZ ;  /* 0x0000001f0f057819 */ /* 0x000fc800000006ff */
[----:B------:R-:W2:Y:S02]  /*1780*/  SYNCS.PHASECHK.TRANS64.TRYWAIT P0, [UR33+0x40], R5 ;  /* 0x00004005ff0075a7 */ /* 0x000ea40008001121 */
[----:B--2---:R-:W-:Y:S05]  /*1790*/  @!P0 BRA `(.L_x_22) ;  /* 0x0000005400288947 */ /* 0x004fea0003800000 */
.L_x_21:
[----:B------:R2:W-:Y:S01]  /*17a0*/  @!P5 SYNCS.ARRIVE.TRANS64 RZ, [UR33], R3 ;  /* 0x00000003ffffd9a7 */ /* 0x0005e20008000021 */
[----:B------:R-:W-:Y:S04]  /*17b0*/  BSSY.RECONVERGENT B0, `(.L_x_23) ;  /* 0x0000003000007945 */ /* 0x000fe80003800200 */
[----:B------:R-:W-:Y:S05]  /*17c0*/  @P4 BRA `(.L_x_24) ;  /* 0x0000000000044947 */ /* 0x000fea0003800000 */
[----:B------:R-:W-:Y:S05]  /*17d0*/  BPT.TRAP 0x1 ;  /* 0x000000040000795c */ /* 0x000fea0000300000 */
.L_x_24:
[----:B------:R-:W-:Y:S05]  /*17e0*/  BSYNC.RECONVERGENT B0 ;  /* 0x0000000000007941 */ /* 0x000fea0003800200 */
.L_x_23:
[----:B------:R-:W-:Y:S02]  /*17f0*/  UIADD3 UR6, UPT, UPT, UR17, 0x1, URZ ;  /* 0x0000000111067890 */ /* 0x000fe4000fffe0ff */
[----:B------:R-:W-:Y:S02]  /*1800*/  ULEA UR32, UR17, UR4, 0xe ;  /* 0x0000000411207291 */ /* 0x000fe4000f8e70ff */
[----:B------:R-:W-:Y:S02]  /*1810*/  UISETP.NE.AND UP0, UPT, UR6, 0x8, UPT ;  /* 0x000000080600788c */ /* 0x000fe4000bf05270 */
[----:B------:R-:W-:Y:S02]  /*1820*/  UIADD3 UR26, UP1, UPT, UR22, 0x80, URZ ;  /* 0x00000080161a7890 */ /* 0x000fe4000ff3e0ff */
[----:B------:R-:W-:Y:S02]  /*1830*/  USEL UR9, URZ, 0x1, UP0 ;  /* 0x00000001ff097887 */ /* 0x000fe40008000000 */
[----:B------:R-:W-:-:S02]  /*1840*/  USEL UR6, UR6, URZ, UP0 ;  /* 0x000000ff06067287 */ /* 0x000fc40008000000 */
[----:B------:R-:W-:Y:S02]  /*1850*/  UIADD3 UR20, UP0, UPT, UR22, 0x180, URZ ;  /* 0x0000018016147890 */ /* 0x000fe4000ff1e0ff */
[----:B------:R-:W-:Y:S01]  /*1860*/  ULEA UR8, UR6, UR4, 0x3 ;  /* 0x0000000406087291 */ /* 0x000fe2000f8e18ff */
[----:B------:R-:W-:Y:S01]  /*1870*/  LOP3.LUT R15, R15, UR9, RZ, 0x3c, !PT ;  /* 0x000000090f0f7c12 */ /* 0x000fe2000f8e3cff */
[----:B------:R-:W-:Y:S02]  /*1880*/  USHF.L.U32 UR35, UR16, 0x7, URZ ;  /* 0x0000000710237899 */ /* 0x000fe400080006ff */
[----:B------:R-:W-:Y:S01]  /*1890*/  UIADD3.X UR27, UPT, UPT, URZ, UR23, URZ, UP1, !UPT ;  /* 0x00000017ff1b7290 */ /* 0x000fe20008ffe4ff */
[----:B-1----:R-:W-:Y:S01]  /*18a0*/  SHF.L.U32 R2, R15, 0x1f, RZ ;  /* 0x0000001f0f027819 */ /* 0x002fe200000006ff */
[----:B------:R-:W-:Y:S02]  /*18b0*/  UIADD3 UR32, UPT, UPT, UR32, 0x4400, URZ ;  /* 0x0000440020207890 */ /* 0x000fe4000fffe0ff */
[----:B------:R-:W-:Y:S01]  /*18c0*/  UIADD3.X UR21, UPT, UPT, URZ, UR23, URZ, UP0, !UPT ;  /* 0x00000017ff157290 */ /* 0x000fe200087fe4ff */
[----:B------:R1:W1:Y:S01]  /*18d0*/  SYNCS.PHASECHK.TRANS64.TRYWAIT P0, [UR8+0x40], R2 ;  /* 0x00004002ff0075a7 */ /* 0x0002620008001108 */
[----:B------:R-:W-:Y:S01]  /*18e0*/  ULEA UR8, UR17, UR4, 0xd ;  /* 0x0000000411087291 */ /* 0x000fe2000f8e68ff */
[----:B------:R-:W-:Y:S01]  /*18f0*/  UMOV UR18, 0x0 ;  /* 0x0000000000127882 */ /* 0x000fe20000000000 */
[----:B------:R-:W-:-:S02]  /*1900*/  UMOV UR19, 0x10000000 ;  /* 0x1000000000137882 */ /* 0x000fc40000000000 */
[----:B------:R-:W-:Y:S01]  /*1910*/  UIADD3 UR8, UPT, UPT, UR8, 0x24400, URZ ;  /* 0x0002440008087890 */ /* 0x000fe2000fffe0ff */
[----:B------:R1:W-:Y:S01]  /*1920*/  UTMALDG.3D [UR32], [UR26], desc[UR18] ;  /* 0x000012201a0075b4 */ /* 0x0003e20008011000 */
[----:B------:R-:W-:Y:S01]  /*1930*/  UMOV UR12, UR36 ;  /* 0x00000024000c7c82 */ /* 0x000fe20008000000 */
[----:B------:R-:W-:Y:S01]  /*1940*/  UMOV UR9, UR33 ;  /* 0x0000002100097c82 */ /* 0x000fe20008000000 */
[----:B------:R-:W-:Y:S01]  /*1950*/  UMOV UR10, UR35 ;  /* 0x00000023000a7c82 */ /* 0x000fe20008000000 */
[----:B------:R-:W-:Y:S01]  /*1960*/  UIADD3 UR16, UPT, UPT, UR16, 0x1, URZ ;  /* 0x0000000110107890 */ /* 0x000fe2000fffe0ff */
[----:B------:R-:W-:Y:S01]  /*1970*/  UMOV UR24, UR5 ;  /* 0x0000000500187c82 */ /* 0x000fe20008000000 */
[----:B------:R-:W-:Y:S02]  /*1980*/  UMOV UR17, UR6 ;  /* 0x0000000600117c82 */ /* 0x000fe40008000000 */
[----:B------:R1:W-:Y:S01]  /*1990*/  UTMALDG.3D [UR8], [UR20], desc[UR18] ;  /* 0x00001208140075b4 */ /* 0x0003e20008011000 */
[----:B------:R-:W-:-:S09]  /*19a0*/  UISETP.NE.AND UP0, UPT, UR16, UR5, UPT ;  /* 0x000000051000728c */ /* 0x000fd2000bf05270 */
[----:B------:R-:W-:Y:S05]  /*19b0*/  BRA.U UP0, `(.L_x_25) ;  /* 0xfffffffd00607547 */ /* 0x000fea000b83ffff */
.L_x_20:
[----:B-1----:R-:W-:Y:S01]  /*19c0*/  ULEA UR8, UR6, UR4, 0x3 ;  /* 0x0000000406087291 */ /* 0x002fe2000f8e18ff */
[----:B------:R-:W-:Y:S01]  /*19d0*/  SHF.L.U32 R2, R15, 0x1f, RZ ;  /* 0x0000001f0f027819 */ /* 0x000fe200000006ff */
[----:B------:R-:W-:Y:S01]  /*19e0*/  @!P1 SYNCS.ARRIVE.TRANS64.A1T0 RZ, [UR4+0x98], RZ ;  /* 0x000098ffffff99a7 */ /* 0x000fe20008100004 */
[----:B------:R-:W-:-:S06]  /*19f0*/  UISETP.GT.AND UP0, UPT, UR15, UR14, UPT ;  /* 0x0000000e0f00728c */ /* 0x000fcc000bf04270 */
[----:B--2---:R1:W2:Y:S03]  /*1a00*/  SYNCS.PHASECHK.TRANS64.TRYWAIT P0, [UR8+0x40], R2 ;  /* 0x00004002ff0075a7 */ /* 0x0042a60008001108 */
[----:B------:R-:W-:Y:S05]  /*1a10*/  BRA.U !UP0, `(.L_x_26) ;  /* 0x0000000108ac7547 */ /* 0x000fea000b800000 */
[----:B------:R-:W-:Y:S01]  /*1a20*/  UIADD3 UR21, UPT, UPT, UR7, UR24, URZ ;  /* 0x0000001807157290 */ /* 0x000fe2000fffe0ff */
[----:B------:R-:W-:-:S11]  /*1a30*/  UMOV UR25, UR6 ;  /* 0x0000000600197c82 */ /* 0x000fd60008000000 */
.L_x_31:
[----:B-1----:R-:W-:Y:S01]  /*1a40*/  ULEA UR17, UR25, UR4, 0x3 ;  /* 0x0000000419117291 */ /* 0x002fe2000f8e18ff */
[----:B--2---:R-:W-:Y:S01]  /*1a50*/  @!P5 MOV R3, 0x6000 ;  /* 0x000060000003d802 */ /* 0x004fe20000000f00 */
[----:B--2---:R-:W-:Y:S10]  /*1a60*/  @P0 BRA `(.L_x_27) ;  /* 0x00000000000c0947 */ /* 0x004ff40003800000 */
[----:B------:R-:W-:-:S04]  /*1a70*/  SHF.L.U32 R5, R15, 0x1f, RZ ;  /* 0x0000001f0f057819 */ /* 0x000fc800000006ff */
[----:B------:R-:W2:Y:S02]  /*1a80*/  SYNCS.PHASECHK.TRANS64.TRYWAIT P0, [UR17+0x40], R5 ;  /* 0x00004005ff0075a7 */ /* 0x000ea40008001111 */
[----:B--2---:R-:W-:Y:S05]  /*1a90*/  @!P0 BRA `(.L_x_28) ;  /* 0x0000005000808947 */ /* 0x004fea0003800000 */
.L_x_27:
[----:B------:R2:W-:Y:S01]  /*1aa0*/  @!P5 SYNCS.ARRIVE.TRANS64 RZ, [UR17], R3 ;  /* 0x00000003ffffd9a7 */ /* 0x0005e20008000011 */
[----:B------:R-:W-:Y:S04]  /*1ab0*/  BSSY.RECONVERGENT B0, `(.L_x_29) ;  /* 0x0000003000007945 */ /* 0x000fe80003800200 */
[----:B------:R-:W-:Y:S05]  /*1ac0*/  @P4 BRA `(.L_x_30) ;  /* 0x0000000000044947 */ /* 0x000fea0003800000 */
[----:B------:R-:W-:Y:S05]  /*1ad0*/  BPT.TRAP 0x1 ;  /* 0x000000040000795c */ /* 0x000fea0000300000 */
.L_x_30:
[----:B------:R-:W-:Y:S05]  /*1ae0*/  BSYNC.RECONVERGENT B0 ;  /* 0x0000000000007941 */ /* 0x000fea0003800200 */
.L_x_29:
        /* <DEDUP_REMOVED lines=10> */
[----:B------:R-:W-:Y:S01]  /*1b90*/  UIADD3 UR16, UPT, UPT, UR16, 0x4400, URZ ;  /* 0x0000440010107890 */ /* 0x000fe2000fffe0ff */
[----:B-1----:R-:W-:Y:S01]  /*1ba0*/  SHF.L.U32 R2, R15, 0x1f, RZ ;  /* 0x0000001f0f027819 */ /* 0x002fe200000006ff */
[----:B------:R-:W-:Y:S02]  /*1bb0*/  UIADD3.X UR31, UPT, UPT, URZ, UR23, URZ, UP1, !UPT ;  /* 0x00000017ff1f7290 */ /* 0x000fe40008ffe4ff */
[----:B------:R-:W-:Y:S01]  /*1bc0*/  UIADD3.X UR29, UPT, UPT, URZ, UR23, URZ, UP0, !UPT ;  /* 0x00000017ff1d7290 */ /* 0x000fe200087fe4ff */
[----:B------:R1:W1:Y:S01]  /*1bd0*/  SYNCS.PHASECHK.TRANS64.TRYWAIT P0, [UR8+0x40], R2 ;  /* 0x00004002ff0075a7 */ /* 0x0002620008001108 */
[----:B------:R-:W-:Y:S01]  /*1be0*/  ULEA UR8, UR25, UR4, 0xd ;  /* 0x0000000419087291 */ /* 0x000fe2000f8e68ff */
[----:B------:R-:W-:Y:S01]  /*1bf0*/  UMOV UR26, 0x0 ;  /* 0x00000000001a7882 */ /* 0x000fe20000000000 */
[----:B------:R-:W-:-:S02]  /*1c00*/  UMOV UR27, 0x10000000 ;  /* 0x10000000001b7882 */ /* 0x000fc40000000000 */
[----:B------:R-:W-:Y:S01]  /*1c10*/  UIADD3 UR8, UPT, UPT, UR8, 0x24400, URZ ;  /* 0x0002440008087890 */ /* 0x000fe2000fffe0ff */
[----:B------:R-:W-:Y:S01]  /*1c20*/  UMOV UR18, UR34 ;  /* 0x0000002200127c82 */ /* 0x000fe20008000000 */
[----:B------:R-:W-:Y:S01]  /*1c30*/  UMOV UR20, UR36 ;  /* 0x0000002400147c82 */ /* 0x000fe20008000000 */
[----:B------:R-:W-:Y:S01]  /*1c40*/  UMOV UR12, UR36 ;  /* 0x00000024000c7c82 */ /* 0x000fe20008000000 */
[----:B------:R-:W-:Y:S01]  /*1c50*/  UMOV UR9, UR17 ;  /* 0x0000001100097c82 */ /* 0x000fe20008000000 */
[----:B------:R-:W-:Y:S01]  /*1c60*/  UMOV UR10, UR19 ;  /* 0x00000013000a7c82 */ /* 0x000fe20008000000 */
[----:B------:R1:W-:Y:S01]  /*1c70*/  UTMALDG.3D [UR16], [UR30], desc[UR26] ;  /* 0x00001a101e0075b4 */ /* 0x0003e20008011000 */
[----:B------:R-:W-:Y:S01]  /*1c80*/  UIADD3 UR24, UPT, UPT, UR24, 0x1, URZ ;  /* 0x0000000118187890 */ /* 0x000fe2000fffe0ff */
[----:B------:R-:W-:-:S03]  /*1c90*/  UMOV UR25, UR6 ;  /* 0x0000000600197c82 */ /* 0x000fc60008000000 */
[----:B------:R-:W-:Y:S01]  /*1ca0*/  UISETP.NE.AND UP0, UPT, UR24, UR21, UPT ;  /* 0x000000151800728c */ /* 0x000fe2000bf05270 */
[----:B------:R1:W-:Y:S08]  /*1cb0*/  UTMALDG.3D [UR8], [UR28], desc[UR26] ;  /* 0x00001a081c0075b4 */ /* 0x0003f00008011000 */
[----:B------:R-:W-:Y:S05]  /*1cc0*/  BRA.U UP0, `(.L_x_31) ;  /* 0xfffffffd005c7547 */ /* 0x000fea000b83ffff */
.L_x_26:
[C---:B-1----:R-:W-:Y:S01]  /*1cd0*/  LEA R2, R14.reuse, UR4, 0x3 ;  /* 0x000000040e027c11 */ /* 0x042fe2000f8e18ff */
[----:B------:R-:W-:Y:S01]  /*1ce0*/  NOP ;  /* 0x0000000000007918 */ /* 0x000fe20000000000 */
[----:B--2---:R-:W-:Y:S02]  /*1cf0*/  SHF.L.U32 R3, R13, 0x1f, RZ ;  /* 0x0000001f0d037819 */ /* 0x004fe400000006ff */
[----:B------:R-:W-:Y:S02]  /*1d00*/  LEA R4, R14, UR4, 0x4 ;  /* 0x000000040e047c11 */ /* 0x000fe4000f8e20ff */
[----:B------:R-:W1:Y:S02]  /*1d10*/  SYNCS.PHASECHK.TRANS64.TRYWAIT P0, [R2+URZ+0xa0], R3 ;  /* 0x0000a003020075a7 */ /* 0x000e6400080011ff */
[----:B-1----:R-:W-:Y:S05]  /*1d20*/  @!P0 BRA `(.L_x_32) ;  /* 0x0000004c00f48947 */ /* 0x002fea0003800000 */
.L_x_102:
[----:B------:R-:W2:Y:S01]  /*1d30*/  LDS.128 R4, [R4+0x130] ;  /* 0x0001300004047984 */ /* 0x000ea20000000c00 */
[----:B---3--:R-:W-:Y:S01]  /*1d40*/  ISETP.GE.AND P0, PT, R72, 0x1, PT ;  /* 0x000000014800780c */ /* 0x008fe20003f06270 */
[----:B-1----:R-:W-:Y:S01]  /*1d50*/  VIADD R2, R2, 0xb0 ;  /* 0x000000b002027836 */ /* 0x002fe20000000000 */
[----:B------:R-:W-:Y:S01]  /*1d60*/  @!PT LDS RZ, [RZ] ;  /* 0x00000000fffff984 */ /* 0x000fe20000000800 */
[----:B------:R-:W-:Y:S01]  /*1d70*/  @!PT LDS RZ, [RZ] ;  /* 0x00000000fffff984 */ /* 0x000fe20000000800 */
[----:B------:R-:W-:Y:S01]  /*1d80*/  @!PT LDS RZ, [RZ] ;  /* 0x00000000fffff984 */ /* 0x000fe20000000800 */
[----:B------:R-:W-:Y:S01]  /*1d90*/  @!PT LDS RZ, [RZ] ;  /* 0x00000000fffff984 */ /* 0x000fe20000000800 */
[----:B------:R1:W-:Y:S06]  /*1da0*/  MEMBAR.ALL.CTA ;  /* 0x0000000000007992 */ /* 0x0003ec0000008000 */
[----:B-1----:R-:W1:Y:S01]  /*1db0*/  FENCE.VIEW.ASYNC.S ;  /* 0x00000000000073c6 */ /* 0x002e620000000000 */
[----:B------:R-:W-:-:S04]  /*1dc0*/  PRMT R2, RZ, 0x654, R2 ;  /* 0x00000654ff027816 */ /* 0x000fc80000000002 */
[----:B-1----:R1:W-:Y:S01]  /*1dd0*/  SYNCS.ARRIVE.TRANS64.RED.A1T0 RZ, [R2+URZ], RZ ;  /* 0x000000ff02ff79a7 */ /* 0x0023e200081004ff */
[----:B--2---:R-:W-:-:S13]  /*1de0*/  LOP3.LUT P2, RZ, R6, 0x1, RZ, 0xc0, !PT ;  /* 0x0000000106ff7812 */ /* 0x004fda000784c0ff */
[----:B------:R-:W-:Y:S01]  /*1df0*/  @P2 SHF.R.U32.HI R3, RZ, 0x10, R5 ;  /* 0x00000010ff032819 */ /* 0x000fe20000011605 */
[----:B------:R-:W-:Y:S01]  /*1e00*/  VOTEU.ANY UP0, P2 ;  /* 0x0000000000ff7886 */ /* 0x000fe20001000100 */
[----:B------:R-:W-:Y:S02]  /*1e10*/  @P2 MOV R11, R4 ;  /* 0x00000004000b2202 */ /* 0x000fe40000000f00 */
[----:B------:R-:W-:Y:S02]  /*1e20*/  @P2 R2UR.BROADCAST UR8, R3 ;  /* 0x00000000030822ca */ /* 0x000fe400008e0000 */
[----:B------:R-:W-:-:S11]  /*1e30*/  @P2 LOP3.LUT R8, R5, 0xffff, RZ, 0xc0, !PT ;  /* 0x0000ffff05082812 */ /* 0x000fd600078ec0ff */
[----:B------:R-:W-:Y:S01]  /*1e40*/  @UP0 UMOV UR36, UR8 ;  /* 0x0000000800240c82 */ /* 0x000fe20008000000 */
[----:B-1----:R-:W-:Y:S05]  /*1e50*/  @!P0 BRA `(.L_x_33) ;  /* 0x0000000000b88947 */ /* 0x002fea0003800000 */
[----:B------:R-:W4:Y:S01]  /*1e60*/  LDC.64 R4, c[0x0][0xb18] ;  /* 0x0002c600ff047b82 */ /* 0x000f220000000a00 */
[----:B------:R-:W-:-:S07]  /*1e70*/  ISETP.NE.AND P3, PT, R72, 0x1, PT ;  /* 0x000000014800780c */ /* 0x000fce0003f65270 */
[----:B------:R-:W1:Y:S08]  /*1e80*/  LDC.64 R6, c[0x0][0xb10] ;  /* 0x0002c400ff067b82 */ /* 0x000e700000000a00 */
[----:B------:R-:W2:Y:S08]  /*1e90*/  LDC R16, c[0x0][0xb20] ;  /* 0x0002c800ff107b82 */ /* 0x000eb00000000800 */
[----:B------:R-:W3:Y:S01]  /*1ea0*/  LDC R18, c[0x0][0xb0c] ;  /* 0x0002c300ff127b82 */ /* 0x000ee20000000800 */
[----:B----4-:R-:W-:Y:S01]  /*1eb0*/  IMAD.HI.U32 R17, R0, R5, RZ ;  /* 0x0000000500117227 */ /* 0x010fe200078e00ff */
[----:B------:R-:W-:-:S03]  /*1ec0*/  ISETP.NE.AND P0, PT, R4, 0x1, PT ;  /* 0x000000010400780c */ /* 0x000fc60003f05270 */
[----:B------:R-:W-:-:S03]  /*1ed0*/  IMAD.HI.U32 R5, R8, R5, RZ ;  /* 0x0000000508057227 */ /* 0x000fc600078e00ff */
[----:B------:R-:W4:Y:S01]  /*1ee0*/  LDC.64 R2, c[0x0][0xb28] ;  /* 0x0002ca00ff027b82 */ /* 0x000f220000000a00 */
[----:B-1----:R-:W-:-:S04]  /*1ef0*/  IMAD.HI.U32 R20, R9, R6, RZ ;  /* 0x0000000609147227 */ /* 0x002fc800078e00ff */
[----:B------:R-:W-:Y:S01]  /*1f00*/  IMAD.HI.U32 R22, R11, R6, RZ ;  /* 0x000000060b167227 */ /* 0x000fe200078e00ff */
[----:B------:R-:W-:Y:S02]  /*1f10*/  SHF.R.U32.HI R20, RZ, R7, R20 ;  /* 0x00000007ff147219 */ /* 0x000fe40000011614 */
[-C--:B--2---:R-:W-:Y:S02]  /*1f20*/  SHF.R.U32.HI R17, RZ, R16.reuse, R17 ;  /* 0x00000010ff117219 */ /* 0x084fe40000011611 */
[----:B------:R-:W-:Y:S02]  /*1f30*/  SHF.R.U32.HI R5, RZ, R16, R5 ;  /* 0x00000010ff057219 */ /* 0x000fe40000011605 */
[----:B------:R-:W-:Y:S02]  /*1f40*/  SEL R17, R0, R17, !P0 ;  /* 0x0000001100117207 */ /* 0x000fe40004000000 */
[----:B------:R-:W-:Y:S02]  /*1f50*/  SHF.R.U32.HI R22, RZ, R7, R22 ;  /* 0x00000007ff167219 */ /* 0x000fe40000011616 */
[----:B---3--:R-:W-:-:S02]  /*1f60*/  ISETP.NE.AND P1, PT, R18, 0x1, PT ;  /* 0x000000011200780c */ /* 0x008fc40003f25270 */
[----:B------:R-:W-:Y:S02]  /*1f70*/  SEL R5, R8, R5, !P0 ;  /* 0x0000000508057207 */ /* 0x000fe40004000000 */
[----:B------:R-:W-:Y:S02]  /*1f80*/  SEL R19, R9, R20, !P1 ;  /* 0x0000001409137207 */ /* 0x000fe40004800000 */
[----:B------:R-:W-:Y:S01]  /*1f90*/  SEL R7, R11, R22, !P1 ;  /* 0x000000160b077207 */ /* 0x000fe20004800000 */
[----:B----4-:R-:W-:-:S04]  /*1fa0*/  IMAD.HI.U32 R20, R17, R2, RZ ;  /* 0x0000000211147227 */ /* 0x010fc800078e00ff */
[----:B------:R-:W-:Y:S01]  /*1fb0*/  IMAD.HI.U32 R6, R19, R2, RZ ;  /* 0x0000000213067227 */ /* 0x000fe200078e00ff */
[----:B------:R-:W-:-:S04]  /*1fc0*/  @P3 SHF.R.U32.HI R17, RZ, R3, R20 ;  /* 0x00000003ff113219 */ /* 0x000fc80000011614 */
[----:B------:R-:W-:Y:S01]  /*1fd0*/  @P3 SHF.R.U32.HI R19, RZ, R3, R6 ;  /* 0x00000003ff133219 */ /* 0x000fe20000011606 */
[----:B------:R-:W-:-:S04]  /*1fe0*/  IMAD R17, R72, R17, RZ ;  /* 0x0000001148117224 */ /* 0x000fc800078e02ff */
[----:B------:R-:W-:Y:S01]  /*1ff0*/  IMAD R6, R72, R19, RZ ;  /* 0x0000001348067224 */ /* 0x000fe200078e02ff */
[C---:B------:R-:W-:Y:S02]  /*2000*/  ISETP.GE.AND P0, PT, R5.reuse, R17, PT ;  /* 0x000000110500720c */ /* 0x040fe40003f06270 */
[----:B------:R-:W-:Y:S02]  /*2010*/  IADD3 R17, PT, PT, -R5, RZ, RZ ;  /* 0x000000ff05117210 */ /* 0x000fe40007ffe1ff */
[----:B------:R-:W-:Y:S01]  /*2020*/  ISETP.GE.OR P0, PT, R7, R6, P0 ;  /* 0x000000060700720c */ /* 0x000fe20000706670 */
[----:B------:R-:W-:-:S04]  /*2030*/  IMAD.HI.U32 R6, R5, R2, RZ ;  /* 0x0000000205067227 */ /* 0x000fc800078e00ff */
[----:B------:R-:W-:Y:S01]  /*2040*/  IMAD R8, R4, R17, R8 ;  /* 0x0000001104087224 */ /* 0x000fe200078e0208 */
[----:B------:R-:W-:-:S04]  /*2050*/  SHF.R.U32.HI R6, RZ, R3, R6 ;  /* 0x00000003ff067219 */ /* 0x000fc80000011606 */
[----:B------:R-:W-:-:S03]  /*2060*/  SEL R6, R5, R6, !P3 ;  /* 0x0000000605067207 */ /* 0x000fc60005800000 */
[----:B------:R-:W-:-:S04]  /*2070*/  @!P0 IMAD.HI.U32 R16, R7, R2, RZ ;  /* 0x0000000207108227 */ /* 0x000fc800078e00ff */
[----:B------:R-:W-:Y:S01]  /*2080*/  IMAD.MOV R2, RZ, RZ, -R6 ;  /* 0x000000ffff027224 */ /* 0x000fe200078e0a06 */
[----:B------:R-:W-:-:S03]  /*2090*/  @!P0 SHF.R.U32.HI R16, RZ, R3, R16 ;  /* 0x00000003ff108219 */ /* 0x000fc60000011610 */
[----:B------:R-:W-:Y:S01]  /*20a0*/  IMAD R2, R72, R2, R5 ;  /* 0x0000000248027224 */ /* 0x000fe200078e0205 */
[----:B------:R-:W-:-:S05]  /*20b0*/  @!P0 SEL R3, R7, R16, !P3 ;  /* 0x0000001007038207 */ /* 0x000fca0005800000 */
[--C-:B------:R-:W-:Y:S02]  /*20c0*/  @!P0 IMAD.IADD R6, R6, 0x1, -R3.reuse ;  /* 0x0000000106068824 */ /* 0x100fe400078e0a03 */
[----:B------:R-:W-:Y:S01]  /*20d0*/  @!P0 IMAD R3, R2, R19, R3 ;  /* 0x0000001302038224 */ /* 0x000fe200078e0203 */
[----:B------:R-:W-:Y:S01]  /*20e0*/  IADD3 R2, PT, PT, -R7, RZ, RZ ;  /* 0x000000ff07027210 */ /* 0x000fe20007ffe1ff */
[----:B------:R-:W-:Y:S02]  /*20f0*/  @!P0 IMAD R5, R72, R6, R7 ;  /* 0x0000000648058224 */ /* 0x000fe400078e0207 */
[----:B------:R-:W-:Y:S02]  /*2100*/  @!P0 IMAD.MOV.U32 R7, RZ, RZ, R3 ;  /* 0x000000ffff078224 */ /* 0x000fe400078e0003 */
[----:B------:R-:W-:Y:S02]  /*2110*/  IMAD R2, R18, R2, R11 ;  /* 0x0000000212027224 */ /* 0x000fe400078e020b */
[----:B------:R-:W-:-:S02]  /*2120*/  IMAD R8, R5, R4, R8 ;  /* 0x0000000405087224 */ /* 0x000fc400078e0208 */
[----:B------:R-:W-:Y:S02]  /*2130*/  IMAD R11, R7, R18, R2 ;  /* 0x00000012070b7224 */ /* 0x000fe400078e0202 */
.L_x_33:
[----:B------:R-:W1:Y:S02]  /*2140*/  LDCU UR8, c[0x0][0xb30] ;  /* 0x00016600ff0877ac */ /* 0x000e640008000800 */
[----:B-1----:R-:W-:-:S09]  /*2150*/  UISETP.NE.AND UP0, UPT, UR8, 0x1, UPT ;  /* 0x000000010800788c */ /* 0x002fd2000bf05270 */
[----:B------:R-:W-:Y:S05]  /*2160*/  BRA.U UP0, `(.L_x_34) ;  /* 0x0000000100407547 */ /* 0x000fea000b800000 */
[----:B------:R-:W1:Y:S08]  /*2170*/  LDC.64 R4, c[0x0][0xb10] ;  /* 0x0002c400ff047b82 */ /* 0x000e700000000a00 */
[----:B------:R-:W2:Y:S08]  /*2180*/  LDC.64 R2, c[0x0][0xb18] ;  /* 0x0002c600ff027b82 */ /* 0x000eb00000000a00 */
[----:B------:R-:W3:Y:S08]  /*2190*/  LDC R6, c[0x0][0xb20] ;  /* 0x0002c800ff067b82 */ /* 0x000ef00000000800 */
[----:B------:R-:W4:Y:S01]  /*21a0*/  LDC R16, c[0x0][0xb0c] ;  /* 0x0002c300ff107b82 */ /* 0x000f220000000800 */
[----:B-1----:R-:W-:-:S05]  /*21b0*/  IMAD.HI.U32 R4, R11, R4, RZ ;  /* 0x000000040b047227 */ /* 0x002fca00078e00ff */
[----:B------:R-:W-:Y:S01]  /*21c0*/  SHF.R.U32.HI R4, RZ, R5, R4 ;  /* 0x00000005ff047219 */ /* 0x000fe20000011604 */
[----:B--2---:R-:W-:Y:S01]  /*21d0*/  IMAD.HI.U32 R3, R8, R3, RZ ;  /* 0x0000000308037227 */ /* 0x004fe200078e00ff */
[----:B------:R-:W-:-:S04]  /*21e0*/  ISETP.NE.AND P0, PT, R2, 0x1, PT ;  /* 0x000000010200780c */ /* 0x000fc80003f05270 */
[----:B---3--:R-:W-:-:S04]  /*21f0*/  SHF.R.U32.HI R3, RZ, R6, R3 ;  /* 0x00000006ff037219 */ /* 0x008fc80000011603 */
[----:B------:R-:W-:Y:S02]  /*2200*/  SEL R3, R8, R3, !P0 ;  /* 0x0000000308037207 */ /* 0x000fe40004000000 */
[----:B----4-:R-:W-:-:S04]  /*2210*/  ISETP.NE.AND P1, PT, R16, 0x1, PT ;  /* 0x000000011000780c */ /* 0x010fc80003f25270 */
[----:B------:R-:W-:-:S05]  /*2220*/  SEL R4, R11, R4, !P1 ;  /* 0x000000040b047207 */ /* 0x000fca0004800000 */
[----:B------:R-:W-:Y:S02]  /*2230*/  IMAD.IADD R5, R3, 0x1, -R4 ;  /* 0x0000000103057824 */ /* 0x000fe400078e0a04 */
[----:B------:R-:W-:Y:S02]  /*2240*/  IMAD.IADD R3, R4, 0x1, -R3 ;  /* 0x0000000104037824 */ /* 0x000fe400078e0a03 */
[----:B------:R-:W-:Y:S02]  /*2250*/  IMAD R11, R5, R16, R11 ;  /* 0x00000010050b7224 */ /* 0x000fe400078e020b */
[----:B------:R-:W-:-:S07]  /*2260*/  IMAD R8, R3, R2, R8 ;  /* 0x0000000203087224 */ /* 0x000fce00078e0208 */
.L_x_34:
[----:B------:R-:W-:Y:S01]  /*2270*/  VIADD R14, R14, 0x1 ;  /* 0x000000010e0e7836 */ /* 0x000fe20000000000 */
[----:B------:R-:W-:Y:S01]  /*2280*/  PLOP3.LUT P1, PT, PT, PT, PT, 0x80, 0x8 ;  /* 0x000000000008781c */ /* 0x000fe20003f2f070 */
[----:B------:R-:W-:Y:S02]  /*2290*/  IMAD.IADD R165, R11, 0x1, R154 ;  /* 0x000000010ba57824 */ /* 0x000fe400078e029a */
[----:B------:R-:W-:Y:S01]  /*22a0*/  IMAD.IADD R155, R8, 0x1, R143 ;  /* 0x00000001089b7824 */ /* 0x000fe200078e028f */
[----:B------:R-:W-:-:S04]  /*22b0*/  ISETP.NE.AND P0, PT, R14, 0x2, PT ;  /* 0x000000020e00780c */ /* 0x000fc80003f05270 */
[----:B------:R-:W-:Y:S02]  /*22c0*/  SEL R2, RZ, 0x1, P0 ;  /* 0x00000001ff027807 */ /* 0x000fe40000000000 */
[----:B------:R-:W-:Y:S02]  /*22d0*/  SEL R14, R14, RZ, P0 ;  /* 0x000000ff0e0e7207 */ /* 0x000fe40000000000 */
[----:B------:R-:W-:Y:S01]  /*22e0*/  LOP3.LUT R13, R13, R2, RZ, 0x3c, !PT ;  /* 0x000000020d0d7212 */ /* 0x000fe200078e3cff */
[----:B------:R-:W-:Y:S06]  /*22f0*/  @P2 BRA `(.L_x_35) ;  /* 0xfffffff000982947 */ /* 0x000fec000383ffff */
[----:B------:R-:W-:Y:S01]  /*2300*/  UIADD3 UR4, UPT, UPT, UR4, 0x40, URZ ;  /* 0x0000004004047890 */ /* 0x000fe2000fffe0ff */
[----:B------:R-:W-:-:S03]  /*2310*/  SHF.L.U32 R3, R15, 0x1f, RZ ;  /* 0x0000001f0f037819 */ /* 0x000fc600000006ff */
[----:B------:R-:W-:-:S09]  /*2320*/  ULEA UR5, UR6, UR4, 0x3 ;  /* 0x0000000406057291 */ /* 0x000fd2000f8e18ff */
[----:B------:R-:W1:Y:S02]  /*2330*/  SYNCS.PHASECHK.TRANS64.TRYWAIT P0, [UR5], R3 ;  /* 0x00000003ff0075a7 */ /* 0x000e640008001105 */
[----:B-1----:R-:W-:Y:S05]  /*2340*/  @!P0 BRA `(.L_x_36) ;  /* 0x0000004800808947 */ /* 0x002fea0003800000 */
.L_x_104:
[----:B------:R-:W-:-:S04]  /*2350*/  UIADD3 UR6, UPT, UPT, UR6, 0x1, URZ ;  /* 0x0000000106067890 */ /* 0x000fc8000fffe0ff */
[----:B------:R-:W-:-:S04]  /*2360*/  UISETP.NE.AND UP0, UPT, UR6, 0x8, UPT ;  /* 0x000000080600788c */ /* 0x000fc8000bf05270 */
[----:B------:R-:W-:Y:S02]  /*2370*/  USEL UR7, URZ, 0x1, UP0 ;  /* 0x00000001ff077887 */ /* 0x000fe40008000000 */
[----:B------:R-:W-:-:S04]  /*2380*/  USEL UR6, UR6, URZ, UP0 ;  /* 0x000000ff06067287 */ /* 0x000fc80008000000 */
[----:B------:R-:W-:Y:S01]  /*2390*/  ULEA UR5, UR6, UR4, 0x3 ;  /* 0x0000000406057291 */ /* 0x000fe2000f8e18ff */
[----:B------:R-:W-:-:S04]  /*23a0*/  LOP3.LUT R2, R15, UR7, RZ, 0x3c, !PT ;  /* 0x000000070f027c12 */ /* 0x000fc8000f8e3cff */
[----:B-1----:R-:W-:-:S04]  /*23b0*/  SHF.L.U32 R3, R2, 0x1f, RZ ;  /* 0x0000001f02037819 */ /* 0x002fc800000006ff */
[----:B------:R-:W1:Y:S02]  /*23c0*/  SYNCS.PHASECHK.TRANS64.TRYWAIT P0, [UR5], R3 ;  /* 0x00000003ff0075a7 */ /* 0x000e640008001105 */
[----:B-1----:R-:W-:Y:S05]  /*23d0*/  @!P0 BRA `(.L_x_37) ;  /* 0x0000004800748947 */ /* 0x002fea0003800000 */
.L_x_106:
        /* <DEDUP_REMOVED lines=9> */
.L_x_108:
        /* <DEDUP_REMOVED lines=9> */
.L_x_110:
        /* <DEDUP_REMOVED lines=9> */
.L_x_112:
        /* <DEDUP_REMOVED lines=9> */
.L_x_114:
        /* <DEDUP_REMOVED lines=9> */
.L_x_116:
[----:B------:R-:W-:-:S04]  /*26b0*/  UIADD3 UR6, UPT, UPT, UR6, 0x1, URZ ;  /* 0x0000000106067890 */ /* 0x000fc8000fffe0ff */
[----:B------:R-:W-:-:S04]  /*26c0*/  UISETP.NE.AND UP0, UPT, UR6, 0x8, UPT ;  /* 0x000000080600788c */ /* 0x000fc8000bf05270 */
[----:B------:R-:W-:Y:S02]  /*26d0*/  USEL UR5, URZ, 0x1, UP0 ;  /* 0x00000001ff057887 */ /* 0x000fe40008000000 */
[----:B------:R-:W-:-:S04]  /*26e0*/  USEL UR6, UR6, URZ, UP0 ;  /* 0x000000ff06067287 */ /* 0x000fc80008000000 */
[----:B------:R-:W-:Y:S01]  /*26f0*/  ULEA UR6, UR6, UR4, 0x3 ;  /* 0x0000000406067291 */ /* 0x000fe2000f8e18ff */
[----:B-1----:R-:W-:-:S04]  /*2700*/  LOP3.LUT R3, R2, UR5, RZ, 0x3c, !PT ;  /* 0x0000000502037c12 */ /* 0x002fc8000f8e3cff */
[----:B------:R-:W-:Y:S01]  /*2710*/  SHF.L.U32 R3, R3, 0x1f, RZ ;  /* 0x0000001f03037819 */ /* 0x000fe200000006ff */
[----:B----4-:R-:W-:-:S07]  /*2720*/  IMAD.U32 R0, RZ, RZ, UR6 ;  /* 0x00000006ff007e24 */ /* 0x010fce000f8e00ff */
.L_x_43:
[----:B-1----:R1:W2:Y:S02]  /*2730*/  SYNCS.PHASECHK.TRANS64.TRYWAIT P0, [R0+URZ], R3 ;  /* 0x00000003000075a7 */ /* 0x0022a400080011ff */
[----:B--2---:R-:W-:Y:S05]  /*2740*/  @!P0 NANOSLEEP.SYNCS 0x989680 ;  /* 0x009896800000895d */ /* 0x004fea0003900000 */
[----:B------:R-:W2:Y:S02]  /*2750*/  @!P0 SYNCS.PHASECHK.TRANS64 P0, [R0+URZ], R3 ;  /* 0x00000003000085a7 */ /* 0x000ea400080010ff */
[----:B--2---:R-:W-:Y:S05]  /*2760*/  @P0 EXIT ;  /* 0x000000000000094d */ /* 0x004fea0003800000 */
[----:B------:R-:W-:Y:S05]  /*2770*/  BRA `(.L_x_43) ;  /* 0xfffffffc00ec7947 */ /* 0x000fea000383ffff */
.L_x_17:
[----:B------:R-:W-:-:S04]  /*2780*/  UISETP.NE.AND UP1, UPT, UR37, URZ, UPT ;  /* 0x000000ff2500728c */ /* 0x000fc8000bf25270 */
[----:B------:R-:W-:-:S09]  /*2790*/  UISETP.NE.OR UP1, UPT, UR8, 0x1, UP1 ;  /* 0x000000010800788c */ /* 0x000fd20008f25670 */
[----:B------:R-:W-:Y:S05]  /*27a0*/  BRA.U UP1, `(.L_x_44) ;  /* 0x0000000501487547 */ /* 0x000fea000b800000 */
[----:B------:R-:W-:Y:S01]  /*27b0*/  ISETP.NE.AND P2, PT, R2, RZ, PT ;  /* 0x000000ff0200720c */ /* 0x000fe20003f45270 */
[----:B------:R-:W-:Y:S01]  /*27c0*/  IMAD.MOV.U32 R12, RZ, RZ, 0x1 ;  /* 0x00000001ff0c7424 */ /* 0x000fe200078e00ff */
[----:B------:R-:W-:Y:S02]  /*27d0*/  CS2R R10, SRZ ;  /* 0x00000000000a7805 */ /* 0x000fe4000001ff00 */
[----:B------:R-:W-:Y:S01]  /*27e0*/  CS2R R8, SRZ ;  /* 0x0000000000087805 */ /* 0x000fe2000001ff00 */
[----:B------:R-:W-:Y:S01]  /*27f0*/  UMOV UR4, 0x400 ;  /* 0x0000040000047882 */ /* 0x000fe20000000000 */
[----:B------:R-:W-:Y:S01]  /*2800*/  UMOV UR6, URZ ;  /* 0x000000ff00067c82 */ /* 0x000fe20008000000 */
[----:B------:R-:W-:-:S12]  /*2810*/  ULEA UR37, UR37, UR4, 0x18 ;  /* 0x0000000425257291 */ /* 0x000fd8000f8ec0ff */
.L_x_48:
[----:B------:R-:W-:Y:S02]  /*2820*/  LEA R0, R8, UR37, 0x3 ;  /* 0x0000002508007c11 */ /* 0x000fe4000f8e18ff */
[----:B------:R-:W-:-:S03]  /*2830*/  SHF.L.U32 R5, R9, 0x1f, RZ ;  /* 0x0000001f09057819 */ /* 0x000fc600000006ff */
[----:B------:R-:W-:Y:S01]  /*2840*/  VIADD R4, R0, 0x110 ;  /* 0x0000011000047836 */ /* 0x000fe20000000000 */
[----:B------:R-:W1:Y:S02]  /*2850*/  SYNCS.PHASECHK.TRANS64.TRYWAIT P0, [R0+URZ+0x100], R5 ;  /* 0x00010005000075a7 */ /* 0x000e6400080011ff */
[----:B-1----:R-:W-:Y:S05]  /*2860*/  @!P0 BRA `(.L_x_45) ;  /* 0x0000004400e08947 */ /* 0x002fea0003800000 */
.L_x_117:
[----:B------:R-:W-:Y:S01]  /*2870*/  ULEA UR5, UR6, UR37, 0x3 ;  /* 0x0000002506057291 */ /* 0x000fe2000f8e18ff */
[----:B------:R-:W-:Y:S02]  /*2880*/  PRMT R4, RZ, 0x654, R4 ;  /* 0x00000654ff047816 */ /* 0x000fe40000000004 */
[----:B-1----:R-:W-:Y:S01]  /*2890*/  SHF.L.U32 R5, R12, 0x1f, RZ ;  /* 0x0000001f0c057819 */ /* 0x002fe200000006ff */
[----:B------:R-:W-:Y:S01]  /*28a0*/  UIADD3 UR4, UPT, UPT, UR5, 0xa0, URZ ;  /* 0x000000a005047890 */ /* 0x000fe2000fffe0ff */
[----:B------:R1:W-:Y:S05]  /*28b0*/  SYNCS.ARRIVE.TRANS64.RED.A1T0 RZ, [R4+URZ], RZ ;  /* 0x000000ff04ff79a7 */ /* 0x0003ea00081004ff */
[----:B------:R-:W-:Y:S01]  /*28c0*/  IMAD.U32 R7, RZ, RZ, UR4 ;  /* 0x00000004ff077e24 */ /* 0x000fe2000f8e00ff */
[----:B------:R-:W2:Y:S04]  /*28d0*/  SYNCS.PHASECHK.TRANS64.TRYWAIT P0, [UR5+0xb0], R5 ;  /* 0x0000b005ff0075a7 */ /* 0x000ea80008001105 */
[----:B------:R-:W-:Y:S01]  /*28e0*/  PRMT R6, R2, 0x654, R7 ;  /* 0x0000065402067816 */ /* 0x000fe20000000007 */
[----:B-1----:R-:W-:Y:S01]  /*28f0*/  @!P2 IMAD.MOV.U32 R4, RZ, RZ, 0x10 ;  /* 0x00000010ff04a424 */ /* 0x002fe200078e00ff */
[----:B--2---:R-:W-:Y:S06]  /*2900*/  @!P0 BRA `(.L_x_46) ;  /* 0x0000004400cc8947 */ /* 0x004fec0003800000 */
.L_x_119:
[----:B------:R-:W-:Y:S01]  /*2910*/  ULEA UR4, UR6, UR37, 0x4 ;  /* 0x0000002506047291 */ /* 0x000fe2000f8e20ff */
[----:B------:R-:W-:Y:S01]  /*2920*/  SEL R3, R6, R3, !P2 ;  /* 0x0000000306037207 */ /* 0x000fe20005000000 */
[----:B------:R-:W-:Y:S01]  /*2930*/  UIADD3 UR5, UPT, UPT, UR5, 0xa0, URZ ;  /* 0x000000a005057890 */ /* 0x000fe2000fffe0ff */
[----:B-1----:R-:W-:Y:S01]  /*2940*/  LEA R0, R11, UR37, 0x3 ;  /* 0x000000250b007c11 */ /* 0x002fe2000f8e18ff */
[----:B------:R-:W-:Y:S01]  /*2950*/  UIADD3 UR4, UPT, UPT, UR4, 0x130, URZ ;  /* 0x0000013004047890 */ /* 0x000fe2000fffe0ff */
[----:B------:R-:W-:Y:S01]  /*2960*/  SHF.L.U32 R5, R10, 0x1f, RZ ;  /* 0x0000001f0a057819 */ /* 0x000fe200000006ff */
[----:B------:R1:W-:Y:S01]  /*2970*/  @!P2 SYNCS.ARRIVE.TRANS64.RED RZ, [R3+URZ], R4 ;  /* 0x0000000403ffa9a7 */ /* 0x0003e200080004ff */
[----:B------:R-:W-:Y:S01]  /*2980*/  UIADD3 UR6, UPT, UPT, UR6, 0x1, URZ ;  /* 0x0000000106067890 */ /* 0x000fe2000fffe0ff */
[----:B------:R-:W-:-:S03]  /*2990*/  VIADD R8, R8, 0x1 ;  /* 0x0000000108087836 */ /* 0x000fc60000000000 */
[----:B------:R-:W-:Y:S02]  /*29a0*/  UISETP.NE.AND UP0, UPT, UR6, 0x2, UPT ;  /* 0x000000020600788c */ /* 0x000fe4000bf05270 */
[----:B------:R-:W-:Y:S06]  /*29b0*/  UGETNEXTWORKID.BROADCAST [UR4], [UR5] ;  /* 0x00000000040073ca */ /* 0x000fec0008000100 */
[----:B------:R-:W-:Y:S01]  /*29c0*/  USEL UR4, URZ, 0x1, UP0 ;  /* 0x00000001ff047887 */ /* 0x000fe20008000000 */
[----:B------:R-:W-:Y:S01]  /*29d0*/  ISETP.NE.AND P0, PT, R8, 0x2, PT ;  /* 0x000000020800780c */ /* 0x000fe20003f05270 */
[----:B------:R-:W-:Y:S01]  /*29e0*/  USEL UR6, UR6, URZ, UP0 ;  /* 0x000000ff06067287 */ /* 0x000fe20008000000 */
[----:B------:R-:W2:Y:S03]  /*29f0*/  SYNCS.PHASECHK.TRANS64.TRYWAIT P1, [R0+URZ+0xa0], R5 ;  /* 0x0000a005000075a7 */ /* 0x000ea600080211ff */
[----:B------:R-:W-:Y:S01]  /*2a00*/  LOP3.LUT R12, R12, UR4, RZ, 0x3c, !PT ;  /* 0x000000040c0c7c12 */ /* 0x000fe2000f8e3cff */
[----:B-12---:R-:W-:Y:S07]  /*2a10*/  @!P1 BRA `(.L_x_47) ;  /* 0x0000004400a09947 */ /* 0x006fee0003800000 */
.L_x_120:
[C---:B------:R-:W-:Y:S01]  /*2a20*/  LEA R4, R11.reuse, UR37, 0x4 ;  /* 0x000000250b047c11 */ /* 0x040fe2000f8e20ff */
[----:B-1----:R-:W-:Y:S01]  /*2a30*/  VIADD R0, R0, 0xb0 ;  /* 0x000000b000007836 */ /* 0x002fe20000000000 */
[----:B------:R-:W-:Y:S01]  /*2a40*/  SEL R8, R8, RZ, P0 ;  /* 0x000000ff08087207 */ /* 0x000fe20000000000 */
[----:B------:R-:W-:-:S03]  /*2a50*/  VIADD R11, R11, 0x1 ;  /* 0x000000010b0b7836 */ /* 0x000fc60000000000 */
[----:B------:R-:W1:Y:S01]  /*2a60*/  LDS.128 R4, [R4+0x130] ;  /* 0x0001300004047984 */ /* 0x000e620000000c00 */
[----:B------:R-:W-:Y:S02]  /*2a70*/  PRMT R0, RZ, 0x654, R0 ;  /* 0x00000654ff007816 */ /* 0x000fe40000000000 */
[C---:B------:R-:W-:Y:S01]  /*2a80*/  ISETP.NE.AND P1, PT, R11.reuse, 0x2, PT ;  /* 0x000000020b00780c */ /* 0x040fe20003f25270 */
[----:B------:R-:W-:Y:S01]  /*2a90*/  @!PT LDS RZ, [RZ] ;  /* 0x00000000fffff984 */ /* 0x000fe20000000800 */
[----:B------:R-:W-:Y:S01]  /*2aa0*/  @!PT LDS RZ, [RZ] ;  /* 0x00000000fffff984 */ /* 0x000fe20000000800 */
[----:B------:R-:W-:Y:S01]  /*2ab0*/  @!PT LDS RZ, [RZ] ;  /* 0x00000000fffff984 */ /* 0x000fe20000000800 */
[----:B------:R-:W-:Y:S01]  /*2ac0*/  @!PT LDS RZ, [RZ] ;  /* 0x00000000fffff984 */ /* 0x000fe20000000800 */
[----:B------:R2:W-:Y:S06]  /*2ad0*/  MEMBAR.ALL.CTA ;  /* 0x0000000000007992 */ /* 0x0005ec0000008000 */
[----:B--2---:R-:W2:Y:S01]  /*2ae0*/  FENCE.VIEW.ASYNC.S ;  /* 0x00000000000073c6 */ /* 0x004ea20000000000 */
[----:B------:R-:W-:Y:S01]  /*2af0*/  SEL R11, R11, RZ, P1 ;  /* 0x000000ff0b0b7207 */ /* 0x000fe20000800000 */
[----:B--2---:R2:W-:Y:S01]  /*2b00*/  SYNCS.ARRIVE.TRANS64.RED.A1T0 RZ, [R0+URZ], RZ ;  /* 0x000000ff00ff79a7 */ /* 0x0045e200081004ff */
[----:B-1----:R-:W-:-:S02]  /*2b10*/  LOP3.LUT P3, RZ, R6, 0x1, RZ, 0xc0, !PT ;  /* 0x0000000106ff7812 */ /* 0x002fc4000786c0ff */
[----:B------:R-:W-:-:S04]  /*2b20*/  SEL R5, RZ, 0x1, P1 ;  /* 0x00000001ff057807 */ /* 0x000fc80000800000 */
[----:B------:R-:W-:Y:S02]  /*2b30*/  LOP3.LUT R10, R10, R5, RZ, 0x3c, !PT ;  /* 0x000000050a0a7212 */ /* 0x000fe400078e3cff */
[----:B--2---:R-:W-:-:S04]  /*2b40*/  SEL R0, RZ, 0x1, P0 ;  /* 0x00000001ff007807 */ /* 0x004fc80000000000 */
[----:B------:R-:W-:Y:S01]  /*2b50*/  LOP3.LUT R9, R9, R0, RZ, 0x3c, !PT ;  /* 0x0000000009097212 */ /* 0x000fe200078e3cff */
[----:B------:R-:W-:Y:S06]  /*2b60*/  @P3 BRA `(.L_x_48) ;  /* 0xfffffffc002c3947 */ /* 0x000fec000383ffff */
[----:B------:R-:W-:Y:S01]  /*2b70*/  ULEA UR5, UR6, UR37, 0x3 ;  /* 0x0000002506057291 */ /* 0x000fe2000f8e18ff */
[----:B------:R-:W-:-:S08]  /*2b80*/  SHF.L.U32 R3, R12, 0x1f, RZ ;  /* 0x0000001f0c037819 */ /* 0x000fd000000006ff */
[----:B------:R-:W1:Y:S02]  /*2b90*/  SYNCS.PHASECHK.TRANS64 P0, [UR5+0xb0], R3 ;  /* 0x0000b003ff0075a7 */ /* 0x000e640008001005 */
[----:B-1----:R-:W-:Y:S05]  /*2ba0*/  @P0 BRA `(.L_x_49) ;  /* 0x0000000000080947 */ /* 0x002fea0003800000 */
[----:B------:R-:W1:Y:S02]  /*2bb0*/  SYNCS.PHASECHK.TRANS64.TRYWAIT P0, [UR5+0xb0], R3 ;  /* 0x0000b003ff0075a7 */ /* 0x000e640008001105 */
[----:B-1----:R-:W-:Y:S05]  /*2bc0*/  @!P0 BRA `(.L_x_50) ;  /* 0x0000004400488947 */ /* 0x002fea0003800000 */
.L_x_49:
[----:B------:R-:W-:-:S04]  /*2bd0*/  UIADD3 UR4, UPT, UPT, UR6, 0x1, URZ ;  /* 0x0000000106047890 */ /* 0x000fc8000fffe0ff */
[----:B------:R-:W-:-:S04]  /*2be0*/  UISETP.NE.AND UP0, UPT, UR4, 0x2, UPT ;  /* 0x000000020400788c */ /* 0x000fc8000bf05270 */
[----:B------:R-:W-:Y:S02]  /*2bf0*/  USEL UR7, URZ, 0x1, UP0 ;  /* 0x00000001ff077887 */ /* 0x000fe40008000000 */
[----:B------:R-:W-:-:S04]  /*2c00*/  USEL UR4, UR4, URZ, UP0 ;  /* 0x000000ff04047287 */ /* 0x000fc80008000000 */
[----:B------:R-:W-:Y:S01]  /*2c10*/  ULEA UR4, UR4, UR37, 0x3 ;  /* 0x0000002504047291 */ /* 0x000fe2000f8e18ff */
[----:B-1----:R-:W-:-:S04]  /*2c20*/  LOP3.LUT R3, R12, UR7, RZ, 0x3c, !PT ;  /* 0x000000070c037c12 */ /* 0x002fc8000f8e3cff */
[----:B------:R-:W-:-:S04]  /*2c30*/  SHF.L.U32 R0, R3, 0x1f, RZ ;  /* 0x0000001f03007819 */ /* 0x000fc800000006ff */
[----:B------:R-:W1:Y:S02]  /*2c40*/  SYNCS.PHASECHK.TRANS64 P0, [UR4+0xb0], R0 ;  /* 0x0000b000ff0075a7 */ /* 0x000e640008001004 */
[----:B-1----:R-:W-:Y:S05]  /*2c50*/  @P0 EXIT ;  /* 0x000000000000094d */ /* 0x002fea0003800000 */
[----:B------:R-:W-:Y:S02]  /*2c60*/  SHF.L.U32 R3, R3, 0x1f, RZ ;  /* 0x0000001f03037819 */ /* 0x000fe400000006ff */
[----:B------:R-:W-:-:S07]  /*2c70*/  MOV R0, UR4 ;  /* 0x0000000400007c02 */ /* 0x000fce0008000f00 */
.L_x_51:
[----:B-1----:R1:W2:Y:S02]  /*2c80*/  SYNCS.PHASECHK.TRANS64.TRYWAIT P0, [R0+URZ+0xb0], R3 ;  /* 0x0000b003000075a7 */ /* 0x0022a400080011ff */
[----:B--2---:R-:W-:Y:S05]  /*2c90*/  @!P0 NANOSLEEP.SYNCS 0x989680 ;  /* 0x009896800000895d */ /* 0x004fea0003900000 */
[----:B------:R-:W2:Y:S02]  /*2ca0*/  @!P0 SYNCS.PHASECHK.TRANS64 P0, [R0+URZ+0xb0], R3 ;  /* 0x0000b003000085a7 */ /* 0x000ea400080010ff */
[----:B--2---:R-:W-:Y:S05]  /*2cb0*/  @P0 EXIT ;  /* 0x000000000000094d */ /* 0x004fea0003800000 */
[----:B------:R-:W-:Y:S05]  /*2cc0*/  BRA `(.L_x_51) ;  /* 0xfffffffc00ec7947 */ /* 0x000fea000383ffff */
.L_x_44:
[----:B------:R-:W-:-:S09]  /*2cd0*/  UISETP.NE.AND UP1, UPT, UR8, URZ, UPT ;  /* 0x000000ff0800728c */ /* 0x000fd2000bf25270 */
[----:B------:R-:W-:Y:S05]  /*2ce0*/  BRA.U UP1, `(.L_x_52) ;  /* 0x0000000d01b07547 */ /* 0x000fea000b800000 */
[----:B------:R-:W-:Y:S01]  /*2cf0*/  UMOV UR4, 0x40 ;  /* 0x0000004000047882 */ /* 0x000fe20000000000 */
[----:B------:R-:W-:Y:S01]  /*2d00*/  NOP ;  /* 0x0000000000007918 */ /* 0x000fe20000000000 */
[----:B------:R-:W-:Y:S01]  /*2d10*/  ULEA UR4, UR37, UR4, 0x18 ;  /* 0x0000000425047291 */ /* 0x000fe2000f8ec0ff */
[----:B------:R-:W-:Y:S02]  /*2d20*/  UMOV UR5, 0x400 ;  /* 0x0000040000057882 */ /* 0x000fe40000000000 */
[----:B------:R-:W-:-:S06]  /*2d30*/  ULEA UR37, UR37, UR5, 0x18 ;  /* 0x0000000525257291 */ /* 0x000fcc000f8ec0ff */
[----:B------:R-:W1:Y:S02]  /*2d40*/  LDS.U8 R0, [UR4+0x1c] ;  /* 0x00001c04ff007984 */ /* 0x000e640008000000 */
[----:B-1----:R-:W-:-:S13]  /*2d50*/  ISETP.NE.AND P0, PT, R0, RZ, PT ;  /* 0x000000ff0000720c */ /* 0x002fda0003f05270 */
[----:B------:R-:W-:Y:S05]  /*2d60*/  @P0 BRA `(.L_x_53) ;  /* 0x0000000000580947 */ /* 0x000fea0003800000 */
[----:B------:R-:W-:-:S13]  /*2d70*/  ELECT P0, URZ, PT ;  /* 0x0000000000ff782f */ /* 0x000fda0003800000 */
[----:B------:R-:W-:Y:S05]  /*2d80*/  @!P0 BRA `(.L_x_54) ;  /* 0x0000000000608947 */ /* 0x000fea0003800000 */
[----:B------:R-:W-:Y:S01]  /*2d90*/  UMOV UR5, 0x10 ;  /* 0x0000001000057882 */ /* 0x000fe20000000000 */
[----:B------:R-:W-:Y:S01]  /*2da0*/  HFMA2 R0, -RZ, RZ, 0, 5.9604644775390625e-08 ;  /* 0x00000001ff007431 */ /* 0x000fe200000001ff */
[----:B------:R-:W-:-:S03]  /*2db0*/  MOV R2, 0xffff ;  /* 0x0000ffff00027802 */ /* 0x000fc60000000f00 */
[----:B------:R-:W-:Y:S04]  /*2dc0*/  DEPBAR.LE SB1, 0x36 ;  /* 0x00009d800000791a */ /* 0x000fe80000000000 */
[----:B------:R-:W1:Y:S02]  /*2dd0*/  UTCATOMSWS.FIND_AND_SET.ALIGN UP0, UR5, UR5 ;  /* 0x00000005000575e3 */ /* 0x000e640008000800 */
[----:B-1----:R-:W-:Y:S01]  /*2de0*/  MOV R3, UR5 ;  /* 0x0000000500037c02 */ /* 0x002fe20008000f00 */
[----:B------:R-:W-:Y:S06]  /*2df0*/  BRA.U UP0, `(.L_x_55) ;  /* 0x0000000100187547 */ /* 0x000fec000b800000 */
.L_x_56:
[----:B------:R-:W-:Y:S05]  /*2e00*/  NANOSLEEP 0x64 ;  /* 0x000000640000795d */ /* 0x000fea0003800000 */
[----:B------:R-:W-:-:S05]  /*2e10*/  UMOV UR5, 0x10 ;  /* 0x0000001000057882 */ /* 0x000fca0000000000 */
[----:B------:R-:W-:Y:S04]  /*2e20*/  DEPBAR.LE SB1, 0x36 ;  /* 0x00009d800000791a */ /* 0x000fe80000000000 */
[----:B------:R-:W1:Y:S02]  /*2e30*/  UTCATOMSWS.FIND_AND_SET.ALIGN UP0, UR5, UR5 ;  /* 0x00000005000575e3 */ /* 0x000e640008000800 */
[----:B-1----:R-:W-:Y:S01]  /*2e40*/  MOV R3, UR5 ;  /* 0x0000000500037c02 */ /* 0x002fe20008000f00 */
[----:B------:R-:W-:Y:S05]  /*2e50*/  BRA.U !UP0, `(.L_x_56) ;  /* 0xfffffffd08e87547 */ /* 0x000fea000b83ffff */
.L_x_55:
[-C--:B------:R-:W-:Y:S02]  /*2e60*/  SHF.L.U32 R2, R2, R3.reuse, RZ ;  /* 0x0000000302027219 */ /* 0x080fe400000006ff */
[----:B------:R-:W-:Y:S01]  /*2e70*/  SHF.L.U32 R0, R0, R3, RZ ;  /* 0x0000000300007219 */ /* 0x000fe200000006ff */
[----:B------:R-:W-:Y:S02]  /*2e80*/  IMAD.SHL.U32 R3, R3, 0x20, RZ ;  /* 0x0000002003037824 */ /* 0x000fe400078e00ff */
[----:B------:R1:W-:Y:S04]  /*2e90*/  ATOMS.OR RZ, [UR4+0x14], R2 ;  /* 0x00001402ffff798c */ /* 0x0003e8000b000004 */
[----:B------:R1:W-:Y:S04]  /*2ea0*/  ATOMS.OR RZ, [UR4+0x18], R0 ;  /* 0x00001800ffff798c */ /* 0x0003e8000b000004 */
[----:B------:R1:W-:Y:S01]  /*2eb0*/  STS [UR37+0x150], R3 ;  /* 0x00015003ff007988 */ /* 0x0003e20008000825 */
[----:B------:R-:W-:Y:S05]  /*2ec0*/  BRA `(.L_x_54) ;  /* 0x0000000000107947 */ /* 0x000fea0003800000 */
.L_x_53:
[----:B------:R-:W-:Y:S02]  /*2ed0*/  MOV R0, 0xffffffff ;  /* 0xffffffff00007802 */ /* 0x000fe40000000f00 */
[----:B------:R-:W-:-:S03]  /*2ee0*/  MOV R2, 0x2f10 ;  /* 0x00002f1000027802 */ /* 0x000fc60000000f00 */
[----:B------:R1:W-:Y:S04]  /*2ef0*/  STS [UR37+0x150], R0 ;  /* 0x00015000ff007988 */ /* 0x0003e80008000825 */
[----:B-1-3-5:R-:W-:Y:S05]  /*2f00*/  CALL.REL.NOINC `($__internal_1_$__cuda_sm10x_tcgen05_guardrail_trap_phase_invalid_during_alloc) ;  /* 0x0000004400c47944 */ /* 0x02afea0003c00000 */
.L_x_54:
[----:B------:R-:W-:Y:S05]  /*2f10*/  WARPSYNC.ALL ;  /* 0x0000000000007948 */ /* 0x000fea0003800000 */
[----:B------:R-:W2:Y:S01]  /*2f20*/  S2UR UR5, SR_CgaCtaId ;  /* 0x00000000000579c3 */ /* 0x000ea20000008800 */
[----:B------:R-:W-:Y:S01]  /*2f30*/  UMOV UR4, 0x400 ;  /* 0x0000040000047882 */ /* 0x000fe20000000000 */
[----:B------:R-:W-:-:S06]  /*2f40*/  NOP ;  /* 0x0000000000007918 */ /* 0x000fcc0000000000 */
[----:B------:R-:W-:Y:S06]  /*2f50*/  BAR.ARV 0x6, 0xa0 ;  /* 0x0182800000007b1d */ /* 0x000fec0000002000 */
[----:B------:R-:W4:Y:S01]  /*2f60*/  LDCU UR7, c[0x0][0x38c] ;  /* 0x00007180ff0777ac */ /* 0x000f220008000800 */
[----:B------:R-:W-:Y:S01]  /*2f70*/  IMAD.MOV.U32 R11, RZ, RZ, 0x1 ;  /* 0x00000001ff0b7424 */ /* 0x000fe200078e00ff */
[----:B------:R-:W-:Y:S01]  /*2f80*/  CS2R R8, SRZ ;  /* 0x0000000000087805 */ /* 0x000fe2000001ff00 */
[----:B------:R-:W-:Y:S01]  /*2f90*/  IMAD.MOV.U32 R10, RZ, RZ, RZ ;  /* 0x000000ffff0a7224 */ /* 0x000fe200078e00ff */
[----:B------:R-:W3:Y:S01]  /*2fa0*/  LDCU UR6, c[0x0][0x38c] ;  /* 0x00007180ff0677ac */ /* 0x000ee20008000800 */
[----:B------:R-:W-:Y:S01]  /*2fb0*/  UMOV UR14, URZ ;  /* 0x000000ff000e7c82 */ /* 0x000fe20008000000 */
[----:B------:R-:W-:Y:S01]  /*2fc0*/  UMOV UR13, URZ ;  /* 0x000000ff000d7c82 */ /* 0x000fe20008000000 */
[----:B--2---:R-:W-:Y:S01]  /*2fd0*/  ULEA UR5, UR5, UR4, 0x18 ;  /* 0x0000000405057291 */ /* 0x004fe2000f8ec0ff */
[----:B------:R-:W-:Y:S01]  /*2fe0*/  UMOV UR24, 0x0 ;  /* 0x0000000000187882 */ /* 0x000fe20000000000 */
[----:B------:R-:W-:-:S02]  /*2ff0*/  UMOV UR25, 0x8108010 ;  /* 0x0810801000197882 */ /* 0x000fc40000000000 */
[----:B------:R-:W-:Y:S02]  /*3000*/  UIADD3 UR10, UPT, UPT, UR5, 0x24400, URZ ;  /* 0x00024400050a7890 */ /* 0x000fe4000fffe0ff */
[----:B------:R-:W-:Y:S02]  /*3010*/  UIADD3 UR15, UPT, UPT, UR5, 0x4400, URZ ;  /* 0x00004400050f7890 */ /* 0x000fe4000fffe0ff */
[----:B----4-:R-:W-:Y:S01]  /*3020*/  UIADD3 UR7, UPT, UPT, UR7, 0x7f, URZ ;  /* 0x0000007f07077890 */ /* 0x010fe2000fffe0ff */
[----:B-1----:R-:W1:Y:S01]  /*3030*/  LDS R0, [UR5+0x150] ;  /* 0x00015005ff007984 */ /* 0x002e620008000800 */
[----:B------:R-:W-:Y:S02]  /*3040*/  USHF.R.U32.HI UR10, URZ, 0x4, UR10 ;  /* 0x00000004ff0a7899 */ /* 0x000fe4000801160a */
[----:B------:R-:W-:Y:S02]  /*3050*/  USHF.R.S32.HI UR4, URZ, 0x1f, UR7 ;  /* 0x0000001fff047899 */ /* 0x000fe40008011407 */
[----:B------:R-:W-:-:S02]  /*3060*/  USHF.R.U32.HI UR15, URZ, 0x4, UR15 ;  /* 0x00000004ff0f7899 */ /* 0x000fc4000801160f */
[----:B------:R-:W-:Y:S02]  /*3070*/  ULEA.HI UR4, UR4, UR7, URZ, 0x7 ;  /* 0x0000000704047291 */ /* 0x000fe4000f8f38ff */
[----:B------:R-:W-:Y:S02]  /*3080*/  ULOP3.LUT UR10, UR10, 0x3fff, URZ, 0xc0, !UPT ;  /* 0x00003fff0a0a7892 */ /* 0x000fe4000f8ec0ff */
[----:B------:R-:W-:Y:S01]  /*3090*/  USHF.R.S32.HI UR4, URZ, 0x7, UR4 ;  /* 0x00000007ff047899 */ /* 0x000fe20008011404 */
[----:B------:R-:W-:Y:S01]  /*30a0*/  UMOV UR22, 0x0 ;  /* 0x0000000000167882 */ /* 0x000fe20000000000 */
[----:B------:R-:W-:Y:S02]  /*30b0*/  UMOV UR23, 0x8108010 ;  /* 0x0810801000177882 */ /* 0x000fe40000000000 */
[----:B------:R-:W-:Y:S02]  /*30c0*/  UISETP.LT.AND UP0, UPT, UR4, 0x1, UPT ;  /* 0x000000010400788c */ /* 0x000fe4000bf01270 */
[----:B------:R-:W-:-:S02]  /*30d0*/  ULOP3.LUT UR15, UR15, 0x3fff, URZ, 0xc0, !UPT ;  /* 0x00003fff0f0f7892 */ /* 0x000fc4000f8ec0ff */
[----:B------:R-:W-:Y:S02]  /*30e0*/  USEL UR9, UR4, 0x1, !UP0 ;  /* 0x0000000104097887 */ /* 0x000fe4000c000000 */
[----:B------:R-:W-:Y:S02]  /*30f0*/  ULOP3.LUT UR10, UR10, 0x10000, URZ, 0xfc, !UPT ;  /* 0x000100000a0a7892 */ /* 0x000fe4000f8efcff */
[----:B------:R-:W-:Y:S02]  /*3100*/  UIADD3 UR9, UPT, UPT, -UR9, URZ, URZ ;  /* 0x000000ff09097290 */ /* 0x000fe4000fffe1ff */
[----:B---3--:R-:W-:Y:S01]  /*3110*/  UISETP.GE.AND UP3, UPT, UR6, 0x1, UPT ;  /* 0x000000010600788c */ /* 0x008fe2000bf66270 */
[----:B------:R-:W-:Y:S01]  /*3120*/  UMOV UR20, 0x0 ;  /* 0x0000000000147882 */ /* 0x000fe20000000000 */
[----:B------:R-:W-:Y:S01]  /*3130*/  UMOV UR21, 0x8108010 ;  /* 0x0810801000157882 */ /* 0x000fe20000000000 */
[----:B------:R-:W-:Y:S01]  /*3140*/  UMOV UR18, 0x0 ;  /* 0x0000000000127882 */ /* 0x000fe20000000000 */
[----:B------:R-:W-:Y:S01]  /*3150*/  UMOV UR19, 0x8108010 ;  /* 0x0810801000137882 */ /* 0x000fe20000000000 */
[----:B-1----:R-:W-:-:S15]  /*3160*/  R2UR UR16, R0 ;  /* 0x00000000001072ca */ /* 0x002fde00000e0000 */
.L_x_63:
[----:B------:R-:W-:Y:S02]  /*3170*/  LEA R0, R10, UR5, 0x3 ;  /* 0x000000050a007c11 */ /* 0x000fe4000f8e18ff */
[----:B------:R-:W-:Y:S02]  /*3180*/  SHF.L.U32 R5, R9, 0x1f, RZ ;  /* 0x0000001f09057819 */ /* 0x000fe400000006ff */
[----:B------:R-:W-:Y:S01]  /*3190*/  PLOP3.LUT P0, PT, PT, PT, UP3, 0x80, 0x8 ;  /* 0x000000000008781c */ /* 0x000fe20003f0f038 */
[----:B------:R-:W-:Y:S01]  /*31a0*/  VIADD R3, R0, 0xb0 ;  /* 0x000000b000037836 */ /* 0x000fe20000000000 */
[----:B-1----:R-:W1:Y:S02]  /*31b0*/  SYNCS.PHASECHK.TRANS64.TRYWAIT P1, [R0+URZ+0xa0], R5 ;  /* 0x0000a005000075a7 */ /* 0x002e6400080211ff */
[----:B-1-3--:R-:W-:Y:S09]  /*31c0*/  @!P1 BRA `(.L_x_57) ;  /* 0x0000003c00e09947 */ /* 0x00aff20003800000 */
.L_x_122:
[----:B------:R-:W-:Y:S01]  /*31d0*/  LEA R4, R10, UR5, 0x4 ;  /* 0x000000050a047c11 */ /* 0x000fe2000f8e20ff */
[----:B------:R-:W-:Y:S01]  /*31e0*/  @UP3 ULEA UR6, UR13, UR5, 0x3 ;  /* 0x000000050d063291 */ /* 0x000fe2000f8e18ff */
[----:B------:R-:W-:Y:S01]  /*31f0*/  PLOP3.LUT P2, PT, PT, PT, PT, 0x80, 0x8 ;  /* 0x000000000008781c */ /* 0x000fe20003f4f070 */
[----:B------:R-:W-:Y:S01]  /*3200*/  ULEA UR7, UR14, UR5, 0x3 ;  /* 0x000000050e077291 */ /* 0x000fe2000f8e18ff */
[----:B------:R-:W-:Y:S01]  /*3210*/  PRMT R3, RZ, 0x654, R3 ;  /* 0x00000654ff037816 */ /* 0x000fe20000000003 */
[----:B------:R-:W-:Y:S01]  /*3220*/  ULEA UR8, UR14, UR16, 0x6 ;  /* 0x000000100e087291 */ /* 0x000fe2000f8e30ff */
[----:B-1----:R-:W1:Y:S01]  /*3230*/  LDS.128 R4, [R4+0x130] ;  /* 0x0001300004047984 */ /* 0x002e620000000c00 */
[----:B------:R-:W-:Y:S02]  /*3240*/  @P0 SHF.L.U32 R2, R8, 0x1f, RZ ;  /* 0x0000001f08020819 */ /* 0x000fe400000006ff */
[----:B------:R-:W-:Y:S01]  /*3250*/  SHF.L.U32 R0, R11, 0x1f, RZ ;  /* 0x0000001f0b007819 */ /* 0x000fe200000006ff */
[----:B------:R-:W-:Y:S01]  /*3260*/  @!PT LDS RZ, [RZ] ;  /* 0x00000000fffff984 */ /* 0x000fe20000000800 */
[----:B------:R-:W-:Y:S01]  /*3270*/  @!PT LDS RZ, [RZ] ;  /* 0x00000000fffff984 */ /* 0x000fe20000000800 */
[----:B------:R-:W-:Y:S01]  /*3280*/  @!PT LDS RZ, [RZ] ;  /* 0x00000000fffff984 */ /* 0x000fe20000000800 */
[----:B------:R-:W-:Y:S01]  /*3290*/  @!PT LDS RZ, [RZ] ;  /* 0x00000000fffff984 */ /* 0x000fe20000000800 */
[----:B------:R2:W-:Y:S06]  /*32a0*/  MEMBAR.ALL.CTA ;  /* 0x0000000000007992 */ /* 0x0005ec0000008000 */
[----:B--2---:R-:W2:Y:S02]  /*32b0*/  FENCE.VIEW.ASYNC.S ;  /* 0x00000000000073c6 */ /* 0x004ea40000000000 */
[----:B--2---:R2:W-:Y:S01]  /*32c0*/  SYNCS.ARRIVE.TRANS64.RED.A1T0 RZ, [R3+URZ], RZ ;  /* 0x000000ff03ff79a7 */ /* 0x0045e200081004ff */
[----:B------:R2:W3:Y:S01]  /*32d0*/  @P0 SYNCS.PHASECHK.TRANS64.TRYWAIT P2, [UR6], R2 ;  /* 0x00000002ff0005a7 */ /* 0x0004e20008041106 */
[----:B-1----:R-:W-:Y:S01]  /*32e0*/  LOP3.LUT P1, RZ, R6, 0x1, RZ, 0xc0, !PT ;  /* 0x0000000106ff7812 */ /* 0x002fe2000782c0ff */
[----:B------:R-:W1:Y:S02]  /*32f0*/  SYNCS.PHASECHK.TRANS64.TRYWAIT P0, [UR7+0xe0], R0 ;  /* 0x0000e000ff0075a7 */ /* 0x000e640008001107 */
[----:B-123--:R-:W-:Y:S10]  /*3300*/  @!P0 BRA `(.L_x_58) ;  /* 0x0000003c00a48947 */ /* 0x00eff40003800000 */
.L_x_124:
[----:B------:R-:W-:Y:S01]  /*3310*/  IADD3 R10, PT, PT, R10, 0x1, RZ ;  /* 0x000000010a0a7810 */ /* 0x000fe20007ffe0ff */
[----:B------:R-:W-:Y:S06]  /*3320*/  BRA.U !UP3, `(.L_x_59) ;  /* 0x000000010bc07547 */ /* 0x000fec000b800000 */
[----:B------:R-:W-:Y:S01]  /*3330*/  UPLOP3.LUT UP4, UPT, UPT, UPT, UPT, 0x40, 0x4 ;  /* 0x000000000004789c */ /* 0x000fe20003f8e870 */
[----:B------:R-:W-:Y:S01]  /*3340*/  UMOV UR12, UR9 ;  /* 0x00000009000c7c82 */ /* 0x000fe20008000000 */
[----:B------:R-:W-:Y:S01]  /*3350*/  UMOV UR11, UR4 ;  /* 0x00000004000b7c82 */ /* 0x000fe20008000000 */
[----:B------:R-:W-:-:S08]  /*3360*/  UMOV UR17, UR13 ;  /* 0x0000000d00117c82 */ /* 0x000fd00008000000 */
.L_x_62:
[----:B------:R-:W-:Y:S02]  /*3370*/  UIADD3 UR12, UPT, UPT, UR12, 0x1, URZ ;  /* 0x000000010c0c7890 */ /* 0x000fe4000fffe0ff */
[----:B--2---:R-:W-:Y:S02]  /*3380*/  ULEA UR6, UR17, UR5, 0x3 ;  /* 0x0000000511067291 */ /* 0x004fe4000f8e18ff */
[----:B------:R-:W-:Y:S01]  /*3390*/  UISETP.NE.AND UP0, UPT, UR12, URZ, UPT ;  /* 0x000000ff0c00728c */ /* 0x000fe2000bf05270 */
[----:B---3--:R-:W-:Y:S10]  /*33a0*/  @P2 BRA `(.L_x_60) ;  /* 0x00000000000c2947 */ /* 0x008ff40003800000 */
[----:B-1----:R-:W-:Y:S04]  /*33b0*/  SHF.L.U32 R3, R8, 0x1f, RZ ;  /* 0x0000001f08037819 */ /* 0x002fe800000006ff */
[----:B------:R-:W1:Y:S02]  /*33c0*/  SYNCS.PHASECHK.TRANS64.TRYWAIT P0, [UR6], R3 ;  /* 0x00000003ff0075a7 */ /* 0x000e640008001106 */
[----:B-1----:R-:W-:Y:S05]  /*33d0*/  @!P0 BRA `(.L_x_61) ;  /* 0x0000003c00888947 */ /* 0x002fea0003800000 */
.L_x_60:
[----:B------:R-:W-:Y:S01]  /*33e0*/  UISETP.NE.AND UP1, UPT, UR11, 0x1, UPT ;  /* 0x000000010b00788c */ /* 0x000fe2000bf25270 */
[----:B------:R-:W-:Y:S01]  /*33f0*/  PLOP3.LUT P2, PT, PT, PT, PT, 0x80, 0x8 ;  /* 0x000000000008781c */ /* 0x000fe20003f4f070 */
[----:B------:R-:W-:Y:S02]  /*3400*/  UIADD3 UR13, UPT, UPT, UR17, 0x1, URZ ;  /* 0x00000001110d7890 */ /* 0x000fe4000fffe0ff */
[----:B------:R-:W-:Y:S02]  /*3410*/  ULEA UR28, UR17, UR15, 0xa ;  /* 0x0000000f111c7291 */ /* 0x000fe4000f8e50ff */
[----:B------:R-:W-:Y:S01]  /*3420*/  UISETP.NE.AND UP2, UPT, UR13, 0x8, UPT ;  /* 0x000000080d00788c */ /* 0x000fe2000bf45270 */
[----:B------:R-:W-:Y:S01]  /*3430*/  PLOP3.LUT P0, PT, PT, PT, UP1, 0x80, 0x8 ;  /* 0x000000000008781c */ /* 0x000fe20003f0f018 */
[----:B------:R-:W-:Y:S02]  /*3440*/  UIADD3 UR40, UPT, UPT, UR28, 0x100, URZ ;  /* 0x000001001c287890 */ /* 0x000fe4000fffe0ff */
[----:B------:R-:W-:Y:S02]  /*3450*/  USEL UR27, URZ, 0x1, UP2 ;  /* 0x00000001ff1b7887 */ /* 0x000fe40009000000 */
[----:B------:R-:W-:Y:S02]  /*3460*/  USEL UR13, UR13, URZ, UP2 ;  /* 0x000000ff0d0d7287 */ /* 0x000fe40009000000 */
[----:B------:R-:W-:Y:S02]  /*3470*/  UIADD3 UR36, UPT, UPT, UR28, 0x200, URZ ;  /* 0x000002001c247890 */ /* 0x000fe4000fffe0ff */
[----:B------:R-:W-:Y:S01]  /*3480*/  @UP1 ULEA UR26, UR13, UR5, 0x3 ;  /* 0x000000050d1a1291 */ /* 0x000fe2000f8e18ff */
[----:B------:R-:W-:Y:S01]  /*3490*/  LOP3.LUT R8, R8, UR27, RZ, 0x3c, !PT ;  /* 0x0000001b08087c12 */ /* 0x000fe2000f8e3cff */
[----:B------:R-:W-:Y:S02]  /*34a0*/  UIADD3 UR32, UPT, UPT, UR28, 0x300, URZ ;  /* 0x000003001c207890 */ /* 0x000fe4000fffe0ff */
[----:B------:R-:W-:Y:S01]  /*34b0*/  UIADD3 UR6, UPT, UPT, UR6, 0x40, URZ ;  /* 0x0000004006067890 */ /* 0x000fe2000fffe0ff */
[----:B-1----:R-:W-:Y:S01]  /*34c0*/  @P0 SHF.L.U32 R0, R8, 0x1f, RZ ;  /* 0x0000001f08000819 */ /* 0x002fe200000006ff */
[----:B------:R-:W-:Y:S01]  /*34d0*/  UIADD3 UR11, UPT, UPT, UR11, -0x1, URZ ;  /* 0xffffffff0b0b7890 */ /* 0x000fe2000fffe0ff */
[----:B------:R-:W-:Y:S02]  /*34e0*/  UMOV UR29, 0x40004040 ;  /* 0x40004040001d7882 */ /* 0x000fe40000000000 */
[----:B------:R2:W3:Y:S01]  /*34f0*/  @P0 SYNCS.PHASECHK.TRANS64.TRYWAIT P2, [UR26], R0 ;  /* 0x00000000ff0005a7 */ /* 0x0004e2000804111a */
[----:B------:R-:W-:Y:S01]  /*3500*/  ULEA UR26, UR17, UR10, 0x9 ;  /* 0x0000000a111a7291 */ /* 0x000fe2000f8e48ff */
[----:B------:R-:W-:Y:S01]  /*3510*/  UMOV UR27, 0x40004040 ;  /* 0x40004040001b7882 */ /* 0x000fe20000000000 */
[----:B------:R-:W-:Y:S02]  /*3520*/  UMOV UR41, 0x40004040 ;  /* 0x4000404000297882 */ /* 0x000fe40000000000 */
[----:B------:R-:W-:Y:S02]  /*3530*/  UIADD3 UR38, UPT, UPT, UR26, 0x2, URZ ;  /* 0x000000021a267890 */ /* 0x000fe4000fffe0ff */
[----:B------:R-:W-:Y:S02]  /*3540*/  UIADD3 UR34, UPT, UPT, UR26, 0x4, URZ ;  /* 0x000000041a227890 */ /* 0x000fe4000fffe0ff */
[----:B------:R-:W-:Y:S01]  /*3550*/  UIADD3 UR30, UPT, UPT, UR26, 0x6, URZ ;  /* 0x000000061a1e7890 */ /* 0x000fe2000fffe0ff */
[----:B------:R2:W-:Y:S01]  /*3560*/  UTCQMMA gdesc[UR28], gdesc[UR26], tmem[UR8], tmem[UR24], idesc[UR25], UP4 ;  /* 0x00ff181a1c0075ea */ /* 0x0005e2000a000308 */
[----:B------:R-:W-:Y:S01]  /*3570*/  UPLOP3.LUT UP4, UPT, UPT, UPT, UPT, 0x80, 0x8 ;  /* 0x000000000008789c */ /* 0x000fe20003f8f070 */
[----:B------:R-:W-:Y:S01]  /*3580*/  UMOV UR39, 0x40004040 ;  /* 0x4000404000277882 */ /* 0x000fe20000000000 */
[----:B------:R-:W-:Y:S01]  /*3590*/  UMOV UR37, 0x40004040 ;  /* 0x4000404000257882 */ /* 0x000fe20000000000 */
[----:B------:R2:W-:Y:S01]  /*35a0*/  UTCQMMA gdesc[UR40], gdesc[UR38], tmem[UR8], tmem[UR22], idesc[UR23], UPT ;  /* 0x00ff1626280075ea */ /* 0x0005e2000b800308 */
[----:B------:R-:W-:Y:S01]  /*35b0*/  UMOV UR35, 0x40004040 ;  /* 0x4000404000237882 */ /* 0x000fe20000000000 */
[----:B------:R-:W-:Y:S01]  /*35c0*/  UMOV UR33, 0x40004040 ;  /* 0x4000404000217882 */ /* 0x000fe20000000000 */
[----:B------:R-:W-:Y:S01]  /*35d0*/  UMOV UR31, 0x40004040 ;  /* 0x40004040001f7882 */ /* 0x000fe20000000000 */
[----:B------:R2:W-:Y:S01]  /*35e0*/  UTCQMMA gdesc[UR36], gdesc[UR34], tmem[UR8], tmem[UR20], idesc[UR21], UPT ;  /* 0x00ff1422240075ea */ /* 0x0005e2000b800308 */
[----:B------:R2:W-:Y:S01]  /*35f0*/  UTCQMMA gdesc[UR32], gdesc[UR30], tmem[UR8], tmem[UR18], idesc[UR19], UPT ;  /* 0x00ff121e200075ea */ /* 0x0005e2000b800308 */
[----:B------:R2:W-:Y:S01]  /*3600*/  UTCBAR [UR6], URZ ;  /* 0x000000ff060073e9 */ /* 0x0005e200080000ff */
[----:B------:R-:W-:Y:S01]  /*3610*/  UMOV UR17, UR13 ;  /* 0x0000000d00117c82 */ /* 0x000fe20008000000 */
[----:B------:R-:W-:Y:S05]  /*3620*/  BRA.U UP0, `(.L_x_62) ;  /* 0xfffffffd00507547 */ /* 0x000fea000b83ffff */
.L_x_59:
[----:B------:R-:W-:Y:S01]  /*3630*/  UIADD3 UR14, UPT, UPT, UR14, 0x1, URZ ;  /* 0x000000010e0e7890 */ /* 0x000fe2000fffe0ff */
[C---:B------:R-:W-:Y:S01]  /*3640*/  ISETP.NE.AND P0, PT, R10.reuse, 0x2, PT ;  /* 0x000000020a00780c */ /* 0x040fe20003f05270 */
[----:B------:R-:W-:Y:S02]  /*3650*/  UIADD3 UR7, UPT, UPT, UR7, 0xc0, URZ ;  /* 0x000000c007077890 */ /* 0x000fe4000fffe0ff */
[----:B------:R-:W-:Y:S01]  /*3660*/  UISETP.NE.AND UP0, UPT, UR14, 0x4, UPT ;  /* 0x000000040e00788c */ /* 0x000fe2000bf05270 */
[----:B-12---:R-:W-:Y:S02]  /*3670*/  SEL R0, RZ, 0x1, P0 ;  /* 0x00000001ff007807 */ /* 0x006fe40000000000 */
[----:B------:R-:W-:Y:S01]  /*3680*/  SEL R10, R10, RZ, P0 ;  /* 0x000000ff0a0a7207 */ /* 0x000fe20000000000 */
[----:B------:R-:W-:Y:S01]  /*3690*/  USEL UR6, URZ, 0x1, UP0 ;  /* 0x00000001ff067887 */ /* 0x000fe20008000000 */
[----:B------:R-:W-:Y:S01]  /*36a0*/  LOP3.LUT R9, R9, R0, RZ, 0x3c, !PT ;  /* 0x0000000009097212 */ /* 0x000fe200078e3cff */
[----:B------:R-:W-:Y:S01]  /*36b0*/  USEL UR14, UR14, URZ, UP0 ;  /* 0x000000ff0e0e7287 */ /* 0x000fe20008000000 */
[----:B------:R1:W-:Y:S03]  /*36c0*/  UTCBAR [UR7], URZ ;  /* 0x000000ff070073e9 */ /* 0x0003e600080000ff */
[----:B------:R-:W-:Y:S01]  /*36d0*/  LOP3.LUT R11, R11, UR6, RZ, 0x3c, !PT ;  /* 0x000000060b0b7c12 */ /* 0x000fe2000f8e3cff */
[----:B------:R-:W-:Y:S07]  /*36e0*/  @P1 BRA `(.L_x_63) ;  /* 0xfffffff800a01947 */ /* 0x000fee000383ffff */
[----:B------:R-:W2:Y:S01]  /*36f0*/  S2UR UR4, SR_CgaCtaId ;  /* 0x00000000000479c3 */ /* 0x000ea20000008800 */
[----:B------:R-:W-:Y:S01]  /*3700*/  ELECT P0, URZ, PT ;  /* 0x0000000000ff782f */ /* 0x000fe20003800000 */
[----:B------:R-:W-:Y:S01]  /*3710*/  IMAD.MOV.U32 R0, RZ, RZ, 0x1 ;  /* 0x00000001ff007424 */ /* 0x000fe200078e00ff */
[----:B------:R-:W-:Y:S01]  /*3720*/  UIADD3 UR5, UPT, UPT, UR5, 0xe0, URZ ;  /* 0x000000e005057890 */ /* 0x000fe2000fffe0ff */
[----:B------:R-:W-:Y:S01]  /*3730*/  SHF.L.U32 R3, R11, 0x1f, RZ ;  /* 0x0000001f0b037819 */ /* 0x000fe200000006ff */
[----:B------:R-:W-:-:S03]  /*3740*/  UMOV UR6, 0x40 ;  /* 0x0000004000067882 */ /* 0x000fc60000000000 */
[----:B------:R-:W-:Y:S01]  /*3750*/  UVIRTCOUNT.DEALLOC.SMPOOL 0x80 ;  /* 0x000000800000784c */ /* 0x000fe20000000000 */
[----:B--2---:R-:W-:Y:S02]  /*3760*/  ULEA UR4, UR4, UR6, 0x18 ;  /* 0x0000000604047291 */ /* 0x004fe4000f8ec0ff */
[----:B------:R-:W-:-:S07]  /*3770*/  ULEA UR6, UR14, UR5, 0x3 ;  /* 0x000000050e067291 */ /* 0x000fce000f8e18ff */
[----:B------:R2:W-:Y:S02]  /*3780*/  @P0 STS.U8 [UR4+0x1c], R0 ;  /* 0x00001c00ff000988 */ /* 0x0005e40008000004 */
[----:B------:R-:W4:Y:S02]  /*3790*/  SYNCS.PHASECHK.TRANS64.TRYWAIT P0, [UR6], R3 ;  /* 0x00000003ff0075a7 */ /* 0x000f240008001106 */
[----:B--2-4-:R-:W-:Y:S05]  /*37a0*/  @!P0 BRA `(.L_x_64) ;  /* 0x0000003800ac8947 */ /* 0x014fea0003800000 */
.L_x_127:
[----:B-1----:R-:W-:-:S04]  /*37b0*/  UIADD3 UR7, UPT, UPT, UR14, 0x1, URZ ;  /* 0x000000010e077890 */ /* 0x002fc8000fffe0ff */
[----:B------:R-:W-:-:S04]  /*37c0*/  UISETP.NE.AND UP0, UPT, UR7, 0x4, UPT ;  /* 0x000000040700788c */ /* 0x000fc8000bf05270 */
[----:B------:R-:W-:Y:S02]  /*37d0*/  USEL UR8, URZ, 0x1, UP0 ;  /* 0x00000001ff087887 */ /* 0x000fe40008000000 */
[----:B------:R-:W-:-:S04]  /*37e0*/  USEL UR7, UR7, URZ, UP0 ;  /* 0x000000ff07077287 */ /* 0x000fc80008000000 */
[----:B------:R-:W-:Y:S01]  /*37f0*/  ULEA UR6, UR7, UR5, 0x3 ;  /* 0x0000000507067291 */ /* 0x000fe2000f8e18ff */
[----:B------:R-:W-:-:S04]  /*3800*/  LOP3.LUT R2, R11, UR8, RZ, 0x3c, !PT ;  /* 0x000000080b027c12 */ /* 0x000fc8000f8e3cff */
[----:B--2---:R-:W-:-:S04]  /*3810*/  SHF.L.U32 R3, R2, 0x1f, RZ ;  /* 0x0000001f02037819 */ /* 0x004fc800000006ff */
[----:B------:R-:W1:Y:S02]  /*3820*/  SYNCS.PHASECHK.TRANS64.TRYWAIT P0, [UR6], R3 ;  /* 0x00000003ff0075a7 */ /* 0x000e640008001106 */
[----:B-1----:R-:W-:Y:S05]  /*3830*/  @!P0 BRA `(.L_x_65) ;  /* 0x0000003800a08947 */ /* 0x002fea0003800000 */
.L_x_129:
        /* <DEDUP_REMOVED lines=9> */
.L_x_131:
[----:B------:R-:W-:-:S04]  /*38d0*/  UIADD3 UR7, UPT, UPT, UR7, 0x1, URZ ;  /* 0x0000000107077890 */ /* 0x000fc8000fffe0ff */
[----:B------:R-:W-:-:S04]  /*38e0*/  UISETP.NE.AND UP0, UPT, UR7, 0x4, UPT ;  /* 0x000000040700788c */ /* 0x000fc8000bf05270 */
[----:B------:R-:W-:Y:S02]  /*38f0*/  USEL UR6, URZ, 0x1, UP0 ;  /* 0x00000001ff067887 */ /* 0x000fe40008000000 */
[----:B------:R-:W-:-:S04]  /*3900*/  USEL UR7, UR7, URZ, UP0 ;  /* 0x000000ff07077287 */ /* 0x000fc80008000000 */
[----:B------:R-:W-:Y:S01]  /*3910*/  ULEA UR7, UR7, UR5, 0x3 ;  /* 0x0000000507077291 */ /* 0x000fe2000f8e18ff */
[----:B-1----:R-:W-:-:S04]  /*3920*/  LOP3.LUT R3, R2, UR6, RZ, 0x3c, !PT ;  /* 0x0000000602037c12 */ /* 0x002fc8000f8e3cff */
[----:B------:R-:W-:-:S04]  /*3930*/  SHF.L.U32 R3, R3, 0x1f, RZ ;  /* 0x0000001f03037819 */ /* 0x000fc800000006ff */
[----:B------:R-:W1:Y:S02]  /*3940*/  SYNCS.PHASECHK.TRANS64.TRYWAIT P0, [UR7], R3 ;  /* 0x00000003ff0075a7 */ /* 0x000e640008001107 */
[----:B-1----:R-:W-:Y:S05]  /*3950*/  @!P0 BRA `(.L_x_67) ;  /* 0x0000003800888947 */ /* 0x002fea0003800000 */
.L_x_133:
[----:B------:R-:W-:Y:S01]  /*3960*/  NOP ;  /* 0x0000000000007918 */ /* 0x000fe20000000000 */
[----:B-1----:R-:W1:Y:S01]  /*3970*/  LDS R0, [UR4+0x14] ;  /* 0x00001404ff007984 */ /* 0x002e620008000800 */
[----:B------:R-:W-:Y:S01]  /*3980*/  ULOP3.LUT UR6, UR16, 0xffff, URZ, 0xc0, !UPT ;  /* 0x0000ffff10067892 */ /* 0x000fe2000f8ec0ff */
[----:B------:R-:W-:Y:S01]  /*3990*/  UMOV UR8, 0xffff ;  /* 0x0000ffff00087882 */ /* 0x000fe20000000000 */
[----:B------:R-:W-:Y:S02]  /*39a0*/  UMOV UR5, 0x1 ;  /* 0x0000000100057882 */ /* 0x000fe40000000000 */
[----:B------:R-:W-:-:S04]  /*39b0*/  USHF.R.U32.HI UR6, URZ, 0x5, UR6 ;  /* 0x00000005ff067899 */ /* 0x000fc80008011606 */
[----:B------:R-:W-:Y:S02]  /*39c0*/  USHF.L.U32 UR8, UR8, UR6, URZ ;  /* 0x0000000608087299 */ /* 0x000fe400080006ff */
[----:B------:R-:W-:-:S04]  /*39d0*/  USHF.L.U32 UR5, UR5, UR6, URZ ;  /* 0x0000000605057299 */ /* 0x000fc800080006ff */
[----:B-1----:R-:W-:-:S04]  /*39e0*/  LOP3.LUT R0, R0, UR8, RZ, 0xc0, !PT ;  /* 0x0000000800007c12 */ /* 0x002fc8000f8ec0ff */
[----:B------:R-:W-:-:S13]  /*39f0*/  ISETP.NE.AND P0, PT, R0, UR8, PT ;  /* 0x0000000800007c0c */ /* 0x000fda000bf05270 */
[----:B------:R-:W-:Y:S05]  /*3a00*/  @P0 BRA `(.L_x_68) ;  /* 0x0000000000580947 */ /* 0x000fea0003800000 */
[----:B------:R-:W1:Y:S02]  /*3a10*/  LDS R0, [UR4+0x18] ;  /* 0x00001804ff007984 */ /* 0x000e640008000800 */
[----:B-1----:R-:W-:-:S04]  /*3a20*/  LOP3.LUT R0, R0, UR5, RZ, 0xc0, !PT ;  /* 0x0000000500007c12 */ /* 0x002fc8000f8ec0ff */
[----:B------:R-:W-:-:S13]  /*3a30*/  ISETP.NE.AND P0, PT, R0, UR5, PT ;  /* 0x0000000500007c0c */ /* 0x000fda000bf05270 */
[----:B------:R-:W-:Y:S05]  /*3a40*/  @P0 BRA `(.L_x_69) ;  /* 0x00000000003c0947 */ /* 0x000fea0003800000 */
[----:B------:R-:W1:Y:S01]  /*3a50*/  S2R R2, SR_LANEID ;  /* 0x0000000000027919 */ /* 0x000e620000000000 */
[----:B------:R-:W-:Y:S01]  /*3a60*/  ULOP3.LUT UR8, URZ, UR8, URZ, 0x33, !UPT ;  /* 0x00000008ff087292 */ /* 0x000fe2000f8e33ff */
[----:B------:R-:W-:Y:S01]  /*3a70*/  LOP3.LUT R4, RZ, UR5, RZ, 0x33, !PT ;  /* 0x00000005ff047c12 */ /* 0x000fe2000f8e33ff */
[----:B------:R-:W-:Y:S02]  /*3a80*/  VOTEU.ANY UR7, UPT, PT ;  /* 0x0000000000077886 */ /* 0x000fe400038e0100 */
[----:B------:R-:W-:Y:S01]  /*3a90*/  UFLO.U32 UR7, UR7 ;  /* 0x00000007000772bd */ /* 0x000fe200080e0000 */
[----:B------:R-:W2:Y:S01]  /*3aa0*/  REDUX UR5, R4 ;  /* 0x00000000040573c4 */ /* 0x000ea20000000000 */
[----:B------:R-:W-:-:S06]  /*3ab0*/  IMAD.U32 R0, RZ, RZ, UR8 ;  /* 0x00000008ff007e24 */ /* 0x000fcc000f8e00ff */
[----:B------:R4:W-:Y:S01]  /*3ac0*/  UTCATOMSWS.AND URZ, UR8 ;  /* 0x0000000800ff79e3 */ /* 0x0009e20008000000 */
[----:B------:R-:W3:Y:S01]  /*3ad0*/  REDUX UR6, R0 ;  /* 0x00000000000673c4 */ /* 0x000ee20000000000 */
[----:B-1----:R-:W-:Y:S01]  /*3ae0*/  ISETP.EQ.U32.AND P0, PT, R2, UR7, PT ;  /* 0x0000000702007c0c */ /* 0x002fe2000bf02070 */
[----:B--2---:R-:W-:Y:S01]  /*3af0*/  IMAD.U32 R2, RZ, RZ, UR5 ;  /* 0x00000005ff027e24 */ /* 0x004fe2000f8e00ff */
[----:B---3--:R-:W-:-:S11]  /*3b00*/  MOV R3, UR6 ;  /* 0x0000000600037c02 */ /* 0x008fd60008000f00 */
[----:B------:R4:W-:Y:S04]  /*3b10*/  @P0 ATOMS.AND RZ, [UR4+0x14], R3 ;  /* 0x00001403ffff098c */ /* 0x0009e8000a800004 */
[----:B------:R4:W-:Y:S01]  /*3b20*/  @P0 ATOMS.AND RZ, [UR4+0x18], R2 ;  /* 0x00001802ffff098c */ /* 0x0009e2000a800004 */
[----:B------:R-:W-:Y:S05]  /*3b30*/  BRA `(.L_x_70) ;  /* 0x0000000000147947 */ /* 0x000fea0003800000 */
.L_x_69:
[----:B------:R-:W-:Y:S02]  /*3b40*/  MOV R2, 0x3b60 ;  /* 0x00003b6000027802 */ /* 0x000fe40000000f00 */
[----:B---3-5:R-:W-:Y:S05]  /*3b50*/  CALL.REL.NOINC `($__internal_0_$__cuda_sm10x_tcgen05_guardrail_trap_col_being_dealloced_not_returned_by_alloc) ;  /* 0x0000003800a47944 */ /* 0x028fea0003c00000 */
[----:B------:R-:W-:Y:S05]  /*3b60*/  BRA `(.L_x_70) ;  /* 0x0000000000087947 */ /* 0x000fea0003800000 */
.L_x_68:
[----:B------:R-:W-:Y:S02]  /*3b70*/  MOV R2, 0x3b90 ;  /* 0x00003b9000027802 */ /* 0x000fe40000000f00 */
[----:B---3-5:R-:W-:Y:S05]  /*3b80*/  CALL.REL.NOINC `($__internal_2_$__cuda_sm10x_tcgen05_guardrail_trap_unallocated_columns_being_dealloced) ;  /* 0x0000003800b07944 */ /* 0x028fea0003c00000 */
.L_x_70:
[----:B------:R-:W-:Y:S01]  /*3b90*/  NOP ;  /* 0x0000000000007918 */ /* 0x000fe20000000000 */
[----:B----4-:R-:W-:Y:S05]  /*3ba0*/  EXIT ;  /* 0x000000000000794d */ /* 0x010fea0003800000 */
.L_x_52:
[----:B------:R-:W-:-:S09]  /*3bb0*/  UISETP.NE.OR UP2, UPT, UR8, 0x3, !UP2 ;  /* 0x000000030800788c */ /* 0x000fd2000d745670 */
[----:B------:R-:W-:Y:S05]  /*3bc0*/  BRA.U UP2, `(.L_x_71) ;  /* 0x0000000902c87547 */ /* 0x000fea000b800000 */
[----:B------:R-:W1:Y:S01]  /*3bd0*/  LDCU.64 UR6, c[0x0][0x888] ;  /* 0x00011100ff0677ac */ /* 0x000e620008000a00 */
[----:B------:R-:W2:Y:S01]  /*3be0*/  LDC R0, c[0x0][0xb30] ;  /* 0x0002cc00ff007b82 */ /* 0x000ea20000000800 */
[----:B------:R-:W-:Y:S01]  /*3bf0*/  IMAD.MOV.U32 R30, RZ, RZ, 0x1 ;  /* 0x00000001ff1e7424 */ /* 0x000fe200078e00ff */
[----:B------:R-:W-:Y:S01]  /*3c00*/  CS2R R28, SRZ ;  /* 0x00000000001c7805 */ /* 0x000fe2000001ff00 */
[----:B------:R-:W4:Y:S01]  /*3c10*/  LDCU.64 UR4, c[0x0][0x890] ;  /* 0x00011200ff0477ac */ /* 0x000f220008000a00 */
[----:B------:R-:W-:Y:S01]  /*3c20*/  IMAD.MOV.U32 R25, RZ, RZ, 0x2000 ;  /* 0x00002000ff197424 */ /* 0x000fe200078e00ff */
[----:B------:R-:W-:-:S03]  /*3c30*/  UMOV UR8, 0x400 ;  /* 0x0000040000087882 */ /* 0x000fc60000000000 */
[----:B------:R-:W3:Y:S01]  /*3c40*/  LDC R19, c[0x0][0x370] ;  /* 0x0000dc00ff137b82 */ /* 0x000ee20000000800 */
[----:B------:R-:W-:-:S07]  /*3c50*/  UPLOP3.LUT UP1, UPT, UPT, UPT, UPT, 0x40, 0x4 ;  /* 0x000000000004789c */ /* 0x000fce0003f2e870 */
[----:B------:R-:W3:Y:S01]  /*3c60*/  LDC R2, c[0x0][0xb0c] ;  /* 0x0002c300ff027b82 */ /* 0x000ee20000000800 */
[----:B-1----:R-:W-:Y:S02]  /*3c70*/  UISETP.NE.U32.AND UP2, UPT, UR6, URZ, UPT ;  /* 0x000000ff0600728c */ /* 0x002fe4000bf45070 */
[----:B------:R-:W-:Y:S02]  /*3c80*/  ULEA UR6, UR37, UR8, 0x18 ;  /* 0x0000000825067291 */ /* 0x000fe4000f8ec0ff */
[----:B------:R-:W-:Y:S02]  /*3c90*/  UISETP.NE.AND.EX UP2, UPT, UR7, URZ, UPT, UP2 ;  /* 0x000000ff0700728c */ /* 0x000fe4000bf45320 */
[----:B------:R-:W-:Y:S01]  /*3ca0*/  UIADD3 UR7, UPT, UPT, UR6, 0x80, URZ ;  /* 0x0000008006077890 */ /* 0x000fe2000fffe0ff */
[----:B------:R-:W1:Y:S01]  /*3cb0*/  LDC R18, c[0x0][0xb20] ;  /* 0x0002c800ff127b82 */ /* 0x000e620000000800 */
[----:B----4-:R-:W-:Y:S01]  /*3cc0*/  UISETP.NE.U32.AND UP3, UPT, UR4, URZ, UPT ;  /* 0x000000ff0400728c */ /* 0x010fe2000bf65070 */
[----:B--2---:R-:W-:Y:S01]  /*3cd0*/  ISETP.NE.AND P1, PT, R0, 0x1, PT ;  /* 0x000000010000780c */ /* 0x004fe20003f25270 */
[----:B------:R-:W-:-:S02]  /*3ce0*/  UPRMT UR37, UR37, 0x654, UR7 ;  /* 0x0000065425257896 */ /* 0x000fc40008000007 */
[----:B------:R-:W-:-:S03]  /*3cf0*/  UISETP.NE.AND.EX UP3, UPT, UR5, URZ, UPT, UP3 ;  /* 0x000000ff0500728c */ /* 0x000fc6000bf65330 */
[----:B------:R-:W2:Y:S08]  /*3d00*/  LDC.64 R32, c[0x0][0x348] ;  /* 0x0000d200ff207b82 */ /* 0x000eb00000000a00 */
[----:B------:R-:W4:Y:S08]  /*3d10*/  LDC.64 R16, c[0x0][0xb10] ;  /* 0x0002c400ff107b82 */ /* 0x000f300000000a00 */
[----:B------:R-:W1:Y:S08]  /*3d20*/  LDC.64 R6, c[0x0][0xb18] ;  /* 0x0002c600ff067b82 */ /* 0x000e700000000a00 */
[----:B------:R-:W1:Y:S08]  /*3d30*/  LDC.64 R4, c[0x0][0xb28] ;  /* 0x0002ca00ff047b82 */ /* 0x000e700000000a00 */
[----:B---3--:R-:W1:Y:S02]  /*3d40*/  LDC R24, c[0x0][0x374] ;  /* 0x0000dd00ff187b82 */ /* 0x008e640000000800 */
.L_x_79:
[C---:B------:R-:W-:Y:S02]  /*3d50*/  LEA R0, R29.reuse, UR6, 0x3 ;  /* 0x000000061d007c11 */ /* 0x040fe4000f8e18ff */
[----:B------:R-:W-:Y:S02]  /*3d60*/  SHF.L.U32 R3, R28, 0x1f, RZ ;  /* 0x0000001f1c037819 */ /* 0x000fe400000006ff */
[----:B------:R-:W-:Y:S02]  /*3d70*/  LEA R20, R29, UR6, 0x4 ;  /* 0x000000061d147c11 */ /* 0x000fe4000f8e20ff */
[----:B---3--:R-:W3:Y:S02]  /*3d80*/  SYNCS.PHASECHK.TRANS64.TRYWAIT P0, [R0+URZ+0xa0], R3 ;  /* 0x0000a003000075a7 */ /* 0x008ee400080011ff */
[----:B---3--:R-:W-:Y:S05]  /*3d90*/  @!P0 BRA `(.L_x_72) ;  /* 0x0000003400908947 */ /* 0x008fea0003800000 */
.L_x_134:
[----:B------:R-:W-:Y:S01]  /*3da0*/  ISETP.GE.AND P0, PT, R72, 0x1, PT ;  /* 0x000000014800780c */ /* 0x000fe20003f06270 */
[----:B------:R-:W1:Y:S01]  /*3db0*/  LDS.128 R20, [R20+0x130] ;  /* 0x0001300014147984 */ /* 0x000e620000000c00 */
[----:B------:R-:W-:Y:S01]  /*3dc0*/  ISETP.NE.U32.AND P4, PT, RZ, UR4, PT ;  /* 0x00000004ff007c0c */ /* 0x000fe2000bf85070 */
[----:B---3--:R-:W-:Y:S01]  /*3dd0*/  VIADD R0, R0, 0xb0 ;  /* 0x000000b000007836 */ /* 0x008fe20000000000 */
[----:B------:R-:W-:Y:S02]  /*3de0*/  SHF.L.U32 R26, R30, 0x1f, RZ ;  /* 0x0000001f1e1a7819 */ /* 0x000fe400000006ff */
[----:B------:R-:W-:Y:S02]  /*3df0*/  ISETP.NE.AND.EX P4, PT, RZ, UR5, PT, P4 ;  /* 0x00000005ff007c0c */ /* 0x000fe4000bf85340 */
[----:B------:R-:W-:Y:S01]  /*3e00*/  PRMT R0, RZ, 0x654, R0 ;  /* 0x00000654ff007816 */ /* 0x000fe20000000000 */
[----:B------:R-:W-:Y:S01]  /*3e10*/  @!PT LDS RZ, [RZ] ;  /* 0x00000000fffff984 */ /* 0x000fe20000000800 */
[----:B------:R-:W-:Y:S01]  /*3e20*/  @!PT LDS RZ, [RZ] ;  /* 0x00000000fffff984 */ /* 0x000fe20000000800 */
[----:B------:R-:W-:Y:S01]  /*3e30*/  @!PT LDS RZ, [RZ] ;  /* 0x00000000fffff984 */ /* 0x000fe20000000800 */
[----:B------:R-:W-:Y:S01]  /*3e40*/  @!PT LDS RZ, [RZ] ;  /* 0x00000000fffff984 */ /* 0x000fe20000000800 */
[----:B------:R3:W-:Y:S06]  /*3e50*/  MEMBAR.ALL.CTA ;  /* 0x0000000000007992 */ /* 0x0007ec0000008000 */
[----:B---3--:R-:W3:Y:S02]  /*3e60*/  FENCE.VIEW.ASYNC.S ;  /* 0x00000000000073c6 */ /* 0x008ee40000000000 */
[----:B---3--:R3:W-:Y:S01]  /*3e70*/  SYNCS.ARRIVE.TRANS64.RED.A1T0 RZ, [R0+URZ], RZ ;  /* 0x000000ff00ff79a7 */ /* 0x0087e200081004ff */
[----:B-1----:R-:W-:Y:S11]  /*3e80*/  LOP3.LUT P3, RZ, R22, 0x1, RZ, 0xc0, !PT ;  /* 0x0000000116ff7812 */ /* 0x002ff6000786c0ff */
[----:B------:R-:W-:Y:S02]  /*3e90*/  @!UPT UIADD3 URZ, UPT, UPT, URZ, URZ, URZ ;  /* 0x000000fffffff290 */ /* 0x000fe4000fffe0ff */
[----:B------:R-:W-:Y:S02]  /*3ea0*/  @P3 MOV R13, R20 ;  /* 0x00000014000d3202 */ /* 0x000fe40000000f00 */
[----:B------:R-:W-:Y:S01]  /*3eb0*/  @P3 LOP3.LUT R8, R21, 0xffff, RZ, 0xc0, !PT ;  /* 0x0000ffff15083812 */ /* 0x000fe200078ec0ff */
[----:B---3--:R-:W-:Y:S06]  /*3ec0*/  @!P0 BRA `(.L_x_73) ;  /* 0x0000000000a48947 */ /* 0x008fec0003800000 */
[----:B------:R-:W-:Y:S01]  /*3ed0*/  IMAD.HI.U32 R31, R24, R7, RZ ;  /* 0x00000007181f7227 */ /* 0x000fe200078e00ff */
[----:B------:R-:W-:Y:S02]  /*3ee0*/  ISETP.NE.AND P0, PT, R6, 0x1, PT ;  /* 0x000000010600780c */ /* 0x000fe40003f05270 */
[----:B------:R-:W-:Y:S01]  /*3ef0*/  ISETP.NE.AND P2, PT, R72, 0x1, PT ;  /* 0x000000014800780c */ /* 0x000fe20003f45270 */
[----:B----4-:R-:W-:Y:S01]  /*3f00*/  IMAD.HI.U32 R34, R19, R16, RZ ;  /* 0x0000001013227227 */ /* 0x010fe200078e00ff */
[----:B------:R-:W-:Y:S02]  /*3f10*/  SHF.R.U32.HI R31, RZ, R18, R31 ;  /* 0x00000012ff1f7219 */ /* 0x000fe4000001161f */
[----:B------:R-:W-:Y:S01]  /*3f20*/  ISETP.NE.AND P5, PT, R2, 0x1, PT ;  /* 0x000000010200780c */ /* 0x000fe20003fa5270 */
[----:B------:R-:W-:Y:S01]  /*3f30*/  IMAD.HI.U32 R36, R13, R16, RZ ;  /* 0x000000100d247227 */ /* 0x000fe200078e00ff */
[----:B------:R-:W-:Y:S02]  /*3f40*/  SHF.R.U32.HI R34, RZ, R17, R34 ;  /* 0x00000011ff227219 */ /* 0x000fe40000011622 */
[----:B------:R-:W-:Y:S01]  /*3f50*/  SEL R3, R24, R31, !P0 ;  /* 0x0000001f18037207 */ /* 0x000fe20004000000 */
[C---:B------:R-:W-:Y:S01]  /*3f60*/  IMAD.HI.U32 R31, R8.reuse, R7, RZ ;  /* 0x00000007081f7227 */ /* 0x040fe200078e00ff */
[----:B------:R-:W-:Y:S02]  /*3f70*/  SEL R11, R19, R34, !P5 ;  /* 0x00000022130b7207 */ /* 0x000fe40006800000 */
[----:B------:R-:W-:Y:S01]  /*3f80*/  SHF.R.U32.HI R36, RZ, R17, R36 ;  /* 0x00000011ff247219 */ /* 0x000fe20000011624 */
[----:B------:R-:W-:Y:S01]  /*3f90*/  IMAD.HI.U32 R38, R3, R4, RZ ;  /* 0x0000000403267227 */ /* 0x000fe200078e00ff */
[----:B------:R-:W-:Y:S03]  /*3fa0*/  SHF.R.U32.HI R31, RZ, R18, R31 ;  /* 0x00000012ff1f7219 */ /* 0x000fe6000001161f */
[----:B------:R-:W-:Y:S01]  /*3fb0*/  IMAD.HI.U32 R34, R11, R4, RZ ;  /* 0x000000040b227227 */ /* 0x000fe200078e00ff */
[----:B------:R-:W-:Y:S02]  /*3fc0*/  @P2 SHF.R.U32.HI R3, RZ, R5, R38 ;  /* 0x00000005ff032219 */ /* 0x000fe40000011626 */
[----:B------:R-:W-:Y:S02]  /*3fd0*/  SEL R9, R8, R31, !P0 ;  /* 0x0000001f08097207 */ /* 0x000fe40004000000 */
[----:B------:R-:W-:Y:S01]  /*3fe0*/  @P2 SHF.R.U32.HI R11, RZ, R5, R34 ;  /* 0x00000005ff0b2219 */ /* 0x000fe20000011622 */
[C---:B------:R-:W-:Y:S01]  /*3ff0*/  IMAD R10, R72.reuse, R3, RZ ;  /* 0x00000003480a7224 */ /* 0x040fe200078e02ff */
[----:B------:R-:W-:Y:S01]  /*4000*/  SEL R3, R13, R36, !P5 ;  /* 0x000000240d037207 */ /* 0x000fe20006800000 */
[C---:B------:R-:W-:Y:S03]  /*4010*/  IMAD.HI.U32 R14, R9.reuse, R4, RZ ;  /* 0x00000004090e7227 */ /* 0x040fe600078e00ff */
[----:B------:R-:W-:Y:S01]  /*4020*/  ISETP.GE.AND P0, PT, R9, R10, PT ;  /* 0x0000000a0900720c */ /* 0x000fe20003f06270 */
[C---:B------:R-:W-:Y:S01]  /*4030*/  IMAD R12, R72.reuse, R11, RZ ;  /* 0x0000000b480c7224 */ /* 0x040fe200078e02ff */
[-C--:B------:R-:W-:Y:S04]  /*4040*/  SHF.R.U32.HI R14, RZ, R5.reuse, R14 ;  /* 0x00000005ff0e7219 */ /* 0x080fe8000001160e */
[----:B------:R-:W-:Y:S02]  /*4050*/  ISETP.GE.OR P0, PT, R3, R12, P0 ;  /* 0x0000000c0300720c */ /* 0x000fe40000706670 */
[----:B------:R-:W-:Y:S05]  /*4060*/  SEL R15, R9, R14, !P2 ;  /* 0x0000000e090f7207 */ /* 0x000fea0005000000 */
[----:B------:R-:W-:Y:S04]  /*4070*/  IMAD.MOV R14, RZ, RZ, -R15 ;  /* 0x000000ffff0e7224 */ /* 0x000fe800078e0a0f */
[----:B------:R-:W-:Y:S02]  /*4080*/  IMAD R14, R72, R14, R9 ;  /* 0x0000000e480e7224 */ /* 0x000fe400078e0209 */
[C---:B------:R-:W-:Y:S05]  /*4090*/  @!P0 IMAD.HI.U32 R10, R3.reuse, R4, RZ ;  /* 0x00000004030a8227 */ /* 0x040fea00078e00ff */
[----:B------:R-:W-:Y:S04]  /*40a0*/  @!P0 SHF.R.U32.HI R10, RZ, R5, R10 ;  /* 0x00000005ff0a8219 */ /* 0x000fe8000001160a */
[----:B------:R-:W-:Y:S01]  /*40b0*/  @!P0 SEL R0, R3, R10, !P2 ;  /* 0x0000000a03008207 */ /* 0x000fe20005000000 */
[----:B------:R-:W-:Y:S03]  /*40c0*/  IMAD.MOV R10, RZ, RZ, -R3 ;  /* 0x000000ffff0a7224 */ /* 0x000fe600078e0a03 */
[----:B------:R-:W-:Y:S01]  /*40d0*/  @!P0 IADD3 R15, PT, PT, R15, -R0, RZ ;  /* 0x800000000f0f8210 */ /* 0x000fe20007ffe0ff */
[----:B------:R-:W-:Y:S01]  /*40e0*/  @!P0 IMAD R0, R11, R14, R0 ;  /* 0x0000000e0b008224 */ /* 0x000fe200078e0200 */
[----:B------:R-:W-:Y:S01]  /*40f0*/  IADD3 R11, PT, PT, -R9, RZ, RZ ;  /* 0x000000ff090b7210 */ /* 0x000fe20007ffe1ff */
[----:B------:R-:W-:Y:S02]  /*4100*/  IMAD R13, R2, R10, R13 ;  /* 0x0000000a020d7224 */ /* 0x000fe400078e020d */
[----:B------:R-:W-:Y:S02]  /*4110*/  @!P0 IMAD R9, R15, R72, R3 ;  /* 0x000000480f098224 */ /* 0x000fe400078e0203 */
[----:B------:R-:W-:Y:S02]  /*4120*/  @!P0 IMAD.MOV.U32 R3, RZ, RZ, R0 ;  /* 0x000000ffff038224 */ /* 0x000fe400078e0000 */
[----:B------:R-:W-:Y:S02]  /*4130*/  IMAD R8, R6, R11, R8 ;  /* 0x0000000b06087224 */ /* 0x000fe400078e0208 */
[----:B------:R-:W-:Y:S02]  /*4140*/  IMAD R13, R3, R2, R13 ;  /* 0x00000002030d7224 */ /* 0x000fe400078e020d */
[----:B------:R-:W-:Y:S02]  /*4150*/  IMAD R8, R9, R6, R8 ;  /* 0x0000000609087224 */ /* 0x000fe400078e0208 */
.L_x_73:
[----:B------:R-:W-:Y:S05]  /*4160*/  BRA.U UP1, `(.L_x_74) ;  /* 0x0000000101107547 */ /* 0x000fea000b800000 */
[----:B------:R-:W-:Y:S04]  /*4170*/  MOV R0, UR13 ;  /* 0x0000000d00007c02 */ /* 0x000fe80008000f00 */
[----:B------:R-:W-:Y:S04]  /*4180*/  SHF.L.U32 R3, R0, 0x1f, RZ ;  /* 0x0000001f00037819 */ /* 0x000fe800000006ff */
[----:B------:R-:W1:Y:S02]  /*4190*/  SYNCS.PHASECHK.TRANS64.TRYWAIT P0, [UR6+0x98], R3 ;  /* 0x00009803ff0075a7 */ /* 0x000e640008001106 */
[----:B-1----:R-:W-:Y:S05]  /*41a0*/  @!P0 BRA `(.L_x_75) ;  /* 0x0000003000a08947 */ /* 0x002fea0003800000 */
.L_x_74:
[----:B------:R-:W-:Y:S05]  /*41b0*/  BRA.U !UP3, `(.L_x_76) ;  /* 0x000000010b347547 */ /* 0x000fea000b800000 */
[----:B------:R-:W-:Y:S01]  /*41c0*/  UPLOP3.LUT UP0, UPT, UPT, UPT, UP2, 0x80, 0x8 ;  /* 0x000000000008789c */ /* 0x000fe20003f0f020 */
[----:B-1----:R-:W-:Y:S02]  /*41d0*/  HFMA2 R0, -RZ, RZ, 0, 5.9604644775390625e-08 ;  /* 0x00000001ff007431 */ /* 0x002fe400000001ff */
[----:B------:R-:W-:Y:S03]  /*41e0*/  IMAD.MOV.U32 R164, RZ, RZ, 0x1 ;  /* 0x00000001ffa47424 */ /* 0x000fe600078e00ff */
[----:B------:R-:W-:Y:S05]  /*41f0*/  PLOP3.LUT P0, PT, PT, PT, UP0, 0x80, 0x8 ;  /* 0x000000000008781c */ /* 0x000fea0003f0f008 */
[----:B------:R-:W1:Y:S01]  /*4200*/  @UP0 LDCU.64 UR8, c[0x0][0x888] ;  /* 0x00011100ff0807ac */ /* 0x000e620008000a00 */
[----:B------:R-:W-:Y:S07]  /*4210*/  @UP0 UIMAD UR7, UR36, UR4, URZ ;  /* 0x00000004240702a4 */ /* 0x000fee000f8e02ff */
[----:B------:R-:W-:Y:S01]  /*4220*/  @!P0 PRMT R164, R0, 0x7610, R164 ;  /* 0x0000761000a48816 */ /* 0x000fe200000000a4 */
[----:B-1----:R-:W-:Y:S03]  /*4230*/  @UP0 UIMAD.WIDE UR8, UR7, 0x4, UR8 ;  /* 0x00000004070808a5 */ /* 0x002fe6000f8e0208 */
[----:B------:R-:W1:Y:S03]  /*4240*/  @!UP0 LDCU UR7, c[0x0][0x880] ;  /* 0x00011000ff0787ac */ /* 0x000e660008000800 */
[----:B------:R-:W-:Y:S01]  /*4250*/  IMAD.U32 R10, RZ, RZ, UR8 ;  /* 0x00000008ff0a7e24 */ /* 0x000fe2000f8e00ff */
[----:B------:R-:W-:Y:S05]  /*4260*/  MOV R11, UR9 ;  /* 0x00000009000b7c02 */ /* 0x000fea0008000f00 */
[----:B-----5:R3:W5:Y:S02]  /*4270*/  @P0 LDG.E R81, desc[UR40][R10.64] ;  /* 0x000000280a510981 */ /* 0x020764000c1e1900 */
[----:B-1-3--:R-:W-:Y:S07]  /*4280*/  @!P0 IMAD.U32 R81, RZ, RZ, UR7 ;  /* 0x00000007ff518e24 */ /* 0x00afee000f8e00ff */
.L_x_76:
[----:B-----5:R-:W-:Y:S01]  /*4290*/  @!P4 FSETP.EQ.AND P5, PT, R81, RZ, PT ;  /* 0x000000ff5100c20b */ /* 0x020fe20003fa2000 */
[----:B------:R-:W-:Y:S01]  /*42a0*/  @!UPT UIADD3 URZ, UPT, UPT, URZ, URZ, URZ ;  /* 0x000000fffffff290 */ /* 0x000fe2000fffe0ff */
[----:B------:R-:W-:Y:S11]  /*42b0*/  @!P4 BRA `(.L_x_77) ;  /* 0x000000000014c947 */ /* 0x000ff60003800000 */
[----:B------:R-:W-:Y:S02]  /*42c0*/  LOP3.LUT P0, RZ, R164, 0xff, RZ, 0xc0, !PT ;  /* 0x000000ffa4ff7812 */ /* 0x000fe4000780c0ff */
[----:B------:R-:W-:Y:S04]  /*42d0*/  PLOP3.LUT P5, PT, PT, PT, UP0, 0x80, 0x8 ;  /* 0x000000000008781c */ /* 0x000fe80003faf008 */
[----:B------:R-:W-:Y:S07]  /*42e0*/  PLOP3.LUT P5, PT, P5, PT, PT, 0x8, 0x80 ;  /* 0x000000000080781c */ /* 0x000fee0002fae170 */
[----:B------:R-:W-:Y:S11]  /*42f0*/  @P0 FSETP.EQ.AND P5, PT, R81, RZ, PT ;  /* 0x000000ff5100020b */ /* 0x000ff60003fa2000 */
[----:B------:R-:W-:Y:S02]  /*4300*/  @!UPT UIADD3 URZ, UPT, UPT, URZ, URZ, URZ ;  /* 0x000000fffffff290 */ /* 0x000fe4000fffe0ff */
.L_x_77:
[----:B------:R-:W3:Y:S01]  /*4310*/  SYNCS.PHASECHK.TRANS64.TRYWAIT P4, [UR6+0x88], R26 ;  /* 0x0000881aff0075a7 */ /* 0x000ee20008081106 */
[----:B------:R-:W-:Y:S01]  /*4320*/  @P3 SHF.R.U32.HI R27, RZ, 0x10, R21 ;  /* 0x00000010ff1b3819 */ /* 0x000fe20000011615 */
[----:B------:R-:W-:Y:S01]  /*4330*/  VIADD R29, R29, 0x1 ;  /* 0x000000011d1d7836 */ /* 0x000fe20000000000 */
[----:B------:R-:W5:Y:S08]  /*4340*/  LDC.64 R14, c[0x0][0xb10] ;  /* 0x0002c400ff0e7b82 */ /* 0x000f700000000a00 */
[----:B------:R-:W2:Y:S08]  /*4350*/  LDC.64 R10, c[0x0][0xb18] ;  /* 0x0002c600ff0a7b82 */ /* 0x000eb00000000a00 */
[----:B-1----:R-:W1:Y:S08]  /*4360*/  @!P1 LDC R0, c[0x0][0xb20] ;  /* 0x0002c800ff009b82 */ /* 0x002e700000000800 */
[----:B------:R-:W4:Y:S01]  /*4370*/  @!P1 LDC R3, c[0x0][0xb0c] ;  /* 0x0002c300ff039b82 */ /* 0x000f220000000800 */
[----:B-----5:R-:W-:Y:S05]  /*4380*/  @!P1 IMAD.HI.U32 R14, R13, R14, RZ ;  /* 0x0000000e0d0e9227 */ /* 0x020fea00078e00ff */
[----:B------:R-:W-:Y:S01]  /*4390*/  @!P1 SHF.R.U32.HI R14, RZ, R15, R14 ;  /* 0x0000000fff0e9219 */ /* 0x000fe2000001160e */
[----:B--2---:R-:W-:Y:S01]  /*43a0*/  @!P1 IMAD.HI.U32 R11, R8, R11, RZ ;  /* 0x0000000b080b9227 */ /* 0x004fe200078e00ff */
[----:B------:R-:W-:Y:S04]  /*43b0*/  @!P1 ISETP.NE.AND P0, PT, R10, 0x1, PT ;  /* 0x000000010a00980c */ /* 0x000fe80003f05270 */
[----:B-1----:R-:W-:Y:S02]  /*43c0*/  @!P1 SHF.R.U32.HI R9, RZ, R0, R11 ;  /* 0x00000000ff099219 */ /* 0x002fe4000001160b */
[----:B----4-:R-:W-:Y:S02]  /*43d0*/  @!P1 ISETP.NE.AND P2, PT, R3, 0x1, PT ;  /* 0x000000010300980c */ /* 0x010fe40003f45270 */
[----:B------:R-:W-:Y:S02]  /*43e0*/  @!P1 SEL R9, R8, R9, !P0 ;  /* 0x0000000908099207 */ /* 0x000fe40004000000 */
[----:B------:R-:W-:Y:S02]  /*43f0*/  ELECT P0, URZ, PT ;  /* 0x0000000000ff782f */ /* 0x000fe40003800000 */
[----:B------:R-:W-:Y:S05]  /*4400*/  @!P1 SEL R14, R13, R14, !P2 ;  /* 0x0000000e0d0e9207 */ /* 0x000fea0005000000 */
[----:B------:R-:W-:Y:S02]  /*4410*/  @!P1 IMAD.IADD R0, R9, 0x1, -R14 ;  /* 0x0000000109009824 */ /* 0x000fe400078e0a0e */
[----:B------:R-:W-:Y:S02]  /*4420*/  @!P1 IMAD.IADD R9, R14, 0x1, -R9 ;  /* 0x000000010e099824 */ /* 0x000fe400078e0a09 */
[----:B------:R-:W-:Y:S02]  /*4430*/  @!P1 IMAD R13, R0, R3, R13 ;  /* 0x00000003000d9224 */ /* 0x000fe400078e020d */
[----:B------:R-:W-:Y:S01]  /*4440*/  @!P1 IMAD R8, R9, R10, R8 ;  /* 0x0000000a09089224 */ /* 0x000fe200078e0208 */
[----:B---3--:R-:W-:Y:S06]  /*4450*/  @!P4 BRA `(.L_x_78) ;  /* 0x00000030000cc947 */ /* 0x008fec0003800000 */
.L_x_137:
[----:B------:R-:W-:Y:S01]  /*4460*/  PLOP3.LUT P5, PT, P5, P0, PT, 0xf2, 0x2f ;  /* 0x00000000002f781c */ /* 0x000fe20002fa1e72 */
[----:B------:R-:W-:Y:S01]  /*4470*/  UMOV UR14, 0x0 ;  /* 0x00000000000e7882 */ /* 0x000fe20000000000 */
[----:B------:R-:W-:Y:S01]  /*4480*/  LOP3.LUT R30, R30, 0x1, RZ, 0x3c, !PT ;  /* 0x000000011e1e7812 */ /* 0x000fe200078e3cff */
[----:B------:R-:W-:Y:S01]  /*4490*/  UMOV UR15, 0x10000000 ;  /* 0x10000000000f7882 */ /* 0x000fe20000000000 */
[----:B------:R-:W-:Y:S01]  /*44a0*/  UMOV UR12, UR36 ;  /* 0x00000024000c7c82 */ /* 0x000fe20008000000 */
[----:B------:R-:W-:Y:S08]  /*44b0*/  @P3 R2UR UR36, R27 ;  /* 0x000000001b2432ca */ /* 0x000ff000000e0000 */
[----:B-1----:R-:W-:Y:S01]  /*44c0*/  @!P5 IADD3 R3, P0, PT, R32, 0x580, RZ ;  /* 0x000005802003d810 */ /* 0x002fe20007f1e0ff */
[----:B------:R-:W-:Y:S01]  /*44d0*/  @!P5 IMAD.SHL.U32 R155, R155, 0x40, RZ ;  /* 0x000000409b9bd824 */ /* 0x000fe200078e00ff */
[----:B------:R-:W-:Y:S01]  /*44e0*/  VOTEU.ALL UP1, P5 ;  /* 0x0000000000ff7886 */ /* 0x000fe20002820000 */
[----:B------:R-:W-:Y:S01]  /*44f0*/  @!P5 IMAD.SHL.U32 R165, R165, 0x80, RZ ;  /* 0x00000080a5a5d824 */ /* 0x000fe200078e00ff */
[----:B------:R-:W-:Y:S01]  /*4500*/  @!P5 R2UR UR8, R3 ;  /* 0x000000000308d2ca */ /* 0x000fe200000e0000 */
[----:B------:R-:W-:Y:S01]  /*4510*/  @!P5 IMAD.X R0, RZ, RZ, R33, P0 ;  /* 0x000000ffff00d224 */ /* 0x000fe200000e0621 */
[----:B------:R-:W-:Y:S01]  /*4520*/  @!P5 R2UR UR10, R155 ;  /* 0x000000009b0ad2ca */ /* 0x000fe200000e0000 */
[----:B------:R-:W-:Y:S01]  /*4530*/  @!UP1 UIADD3 UR9, UPT, UPT, UR6, 0x80, URZ ;  /* 0x0000008006099890 */ /* 0x000fe2000fffe0ff */
[----:B------:R-:W-:Y:S01]  /*4540*/  @!P5 R2UR UR11, R165 ;  /* 0x00000000a50bd2ca */ /* 0x000fe200000e0000 */
[----:B------:R-:W-:Y:S01]  /*4550*/  IMAD.IADD R155, R8, 0x1, R143 ;  /* 0x00000001089b7824 */ /* 0x000fe200078e028f */
[----:B------:R-:W-:Y:S01]  /*4560*/  @!P5 R2UR UR7, R0 ;  /* 0x000000000007d2ca */ /* 0x000fe200000e0000 */
[----:B------:R-:W-:Y:S01]  /*4570*/  IMAD.IADD R165, R13, 0x1, R154 ;  /* 0x000000010da57824 */ /* 0x000fe200078e029a */
[C---:B------:R-:W-:Y:S04]  /*4580*/  ISETP.NE.AND P0, PT, R29.reuse, 0x2, PT ;  /* 0x000000021d00780c */ /* 0x040fe80003f05270 */
[----:B------:R-:W-:Y:S01]  /*4590*/  SEL R3, RZ, 0x1, P0 ;  /* 0x00000001ff037807 */ /* 0x000fe20000000000 */
[----:B------:R-:W-:Y:S01]  /*45a0*/  IMAD.U32 R10, RZ, RZ, UR8 ;  /* 0x00000008ff0a7e24 */ /* 0x000fe2000f8e00ff */
[----:B------:R-:W-:Y:S01]  /*45b0*/  @!UP1 UIADD3 UR8, UPT, UPT, UR6, 0x200, URZ ;  /* 0x0000020006089890 */ /* 0x000fe2000fffe0ff */
[----:B------:R-:W-:Y:S01]  /*45c0*/  SEL R29, R29, RZ, P0 ;  /* 0x000000ff1d1d7207 */ /* 0x000fe20000000000 */
[----:B------:R-:W-:Y:S01]  /*45d0*/  VOTEU.ALL UP1, P5 ;  /* 0x0000000000ff7886 */ /* 0x000fe20002820000 */
[----:B------:R-:W-:Y:S02]  /*45e0*/  LOP3.LUT R28, R28, R3, RZ, 0x3c, !PT ;  /* 0x000000031c1c7212 */ /* 0x000fe400078e3cff */
[----:B------:R-:W-:Y:S01]  /*45f0*/  IMAD.U32 R11, RZ, RZ, UR7 ;  /* 0x00000007ff0b7e24 */ /* 0x000fe2000f8e00ff */
[----:B------:R-:W-:Y:S04]  /*4600*/  @!P5 R2UR UR16, R10 ;  /* 0x000000000a10d2ca */ /* 0x000fe800000e0000 */
[----:B------:R-:W-:Y:S11]  /*4610*/  @!P5 R2UR UR17, R11 ;  /* 0x000000000b11d2ca */ /* 0x000ff600000e0000 */
[----:B------:R-:W-:Y:S02]  /*4620*/  @!UPT UIADD3 URZ, UPT, UPT, URZ, URZ, URZ ;  /* 0x000000fffffff290 */ /* 0x000fe4000fffe0ff */
[----:B------:R3:W-:Y:S01]  /*4630*/  @!UP1 UTMALDG.3D [UR8], [UR16], desc[UR14] ;  /* 0x00000e08100095b4 */ /* 0x0007e20008011000 */
[----:B------:R3:W-:Y:S01]  /*4640*/  @!P5 SYNCS.ARRIVE.TRANS64.RED.A0TR RZ, [UR6+0x80], R25 ;  /* 0x00008019ffffd9a7 */ /* 0x0007e20008300406 */
[----:B------:R-:W-:Y:S01]  /*4650*/  UPLOP3.LUT UP1, UPT, UPT, UPT, UPT, 0x80, 0x8 ;  /* 0x000000000008789c */ /* 0x000fe20003f2f070 */
[----:B------:R-:W-:Y:S01]  /*4660*/  SYNCS.ARRIVE.TRANS64.RED.A1T0 RZ, [UR37], RZ ;  /* 0x000000ffffff79a7 */ /* 0x000fe20008100425 */
[----:B------:R-:W-:Y:S09]  /*4670*/  @P3 BRA `(.L_x_79) ;  /* 0xfffffff400b43947 */ /* 0x000ff2000383ffff */
[----:B------:R-:W-:Y:S07]  /*4680*/  MOV R0, UR6 ;  /* 0x0000000600007c02 */ /* 0x000fee0008000f00 */
.L_x_80:
[----:B-1----:R-:W-:-:S04]  /*4690*/  SHF.L.U32 R3, R30, 0x1f, RZ ;  /* 0x0000001f1e037819 */ /* 0x002fc800000006ff */
[----:B------:R1:W2:Y:S03]  /*46a0*/  SYNCS.PHASECHK.TRANS64.TRYWAIT P0, [R0+URZ+0x88], R3 ;  /* 0x00008803000075a7 */ /* 0x0002a600080011ff */
[----:B--2---:R-:W-:Y:S05]  /*46b0*/  @!P0 NANOSLEEP.SYNCS 0x989680 ;  /* 0x009896800000895d */ /* 0x004fea0003900000 */
[----:B------:R-:W2:Y:S02]  /*46c0*/  @!P0 SYNCS.PHASECHK.TRANS64 P0, [R0+URZ+0x88], R3 ;  /* 0x00008803000085a7 */ /* 0x000ea400080010ff */
[----:B--23--:R-:W-:Y:S05]  /*46d0*/  @P0 EXIT ;  /* 0x000000000000094d */ /* 0x00cfea0003800000 */
[----:B------:R-:W-:Y:S05]  /*46e0*/  BRA `(.L_x_80) ;  /* 0xfffffffc00e87947 */ /* 0x000fea000383ffff */
.L_x_71:
[----:B------:R-:W-:-:S06]  /*46f0*/  UISETP.GE.AND UP1, UPT, UR8, 0x4, UPT ;  /* 0x000000040800788c */ /* 0x000fcc000bf26270 */
[----:B------:R-:W-:-:S13]  /*4700*/  PLOP3.LUT P0, PT, PT, PT, UP1, 0x80, 0x8 ;  /* 0x000000000008781c */ /* 0x000fda0003f0f018 */
[----:B------:R-:W-:Y:S05]  /*4710*/  @!P0 EXIT ;  /* 0x000000000000894d */ /* 0x000fea0003800000 */
[----:B------:R-:W-:Y:S01]  /*4720*/  BAR.SYNC.DEFER_BLOCKING 0x6, 0xa0 ;  /* 0x0182800000007b1d */ /* 0x000fe20000010000 */
[C---:B------:R-:W-:Y:S02]  /*4730*/  IMAD.SHL.U32 R3, R166.reuse, 0x40, RZ ;  /* 0x00000040a6037824 */ /* 0x040fe400078e00ff */
[----:B------:R-:W-:Y:S02]  /*4740*/  HFMA2 R76, -RZ, RZ, 0, 0 ;  /* 0x00000000ff4c7431 */ /* 0x000fe400000001ff */
[C---:B------:R-:W-:Y:S01]  /*4750*/  IMAD.SHL.U32 R168, R166.reuse, 0x8, RZ ;  /* 0x00000008a6a87824 */ /* 0x040fe200078e00ff */
[----:B------:R-:W-:Y:S01]  /*4760*/  CS2R R174, SRZ ;  /* 0x0000000000ae7805 */ /* 0x000fe2000001ff00 */
[----:B------:R-:W-:Y:S01]  /*4770*/  IMAD.U32 R79, R166, 0x10000, RZ ;  /* 0x00010000a64f7824 */ /* 0x000fe200078e00ff */
[----:B------:R-:W-:Y:S01]  /*4780*/  UMOV UR43, 0x400 ;  /* 0x00000400002b7882 */ /* 0x000fe20000000000 */
[----:B------:R-:W-:Y:S01]  /*4790*/  LOP3.LUT R5, R3, 0x180, RZ, 0xc0, !PT ;  /* 0x0000018003057812 */ /* 0x000fe200078ec0ff */
[----:B------:R-:W-:Y:S01]  /*47a0*/  ULEA UR43, UR37, UR43, 0x18 ;  /* 0x0000002b252b7291 */ /* 0x000fe2000f8ec0ff */
[----:B------:R-:W1:Y:S01]  /*47b0*/  LDC R167, c[0x0][0x370] ;  /* 0x0000dc00ffa77b82 */ /* 0x000e620000000800 */
[----:B------:R-:W-:Y:S01]  /*47c0*/  LOP3.LUT R79, R79, 0x600000, RZ, 0xc0, !PT ;  /* 0x006000004f4f7812 */ /* 0x000fe200078ec0ff */
[----:B------:R-:W-:Y:S01]  /*47d0*/  IMAD.MOV.U32 R181, RZ, RZ, RZ ;  /* 0x000000ffffb57224 */ /* 0x000fe200078e00ff */
[----:B------:R-:W-:Y:S01]  /*47e0*/  LOP3.LUT R168, R5, 0x30, R168, 0xf8, !PT ;  /* 0x0000003005a87812 */ /* 0x000fe200078ef8a8 */
[----:B------:R-:W-:Y:S01]  /*47f0*/  UIADD3 UR4, UPT, UPT, UR43, 0x2200, URZ ;  /* 0x000022002b047890 */ /* 0x000fe2000fffe0ff */
[----:B------:R-:W-:Y:S01]  /*4800*/  IMAD.MOV.U32 R173, RZ, RZ, RZ ;  /* 0x000000ffffad7224 */ /* 0x000fe200078e00ff */
[----:B------:R-:W2:Y:S01]  /*4810*/  LDCU.64 UR46, c[0x0][0x348] ;  /* 0x00006900ff2e77ac */ /* 0x000ea20008000a00 */
[----:B------:R-:W-:Y:S01]  /*4820*/  LOP3.LUT R168, R168, 0x1e40, R3, 0xf8, !PT ;  /* 0x00001e40a8a87812 */ /* 0x000fe200078ef803 */
[----:B------:R-:W4:Y:S01]  /*4830*/  LDC R74, c[0x0][0xb0c] ;  /* 0x0002c300ff4a7b82 */ /* 0x000f220000000800 */
[----:B------:R-:W-:Y:S01]  /*4840*/  IMAD.SHL.U32 R3, R166, 0x10, RZ ;  /* 0x00000010a6037824 */ /* 0x000fe200078e00ff */
[----:B------:R-:W-:Y:S01]  /*4850*/  MOV R179, UR4 ;  /* 0x0000000400b37c02 */ /* 0x000fe20008000f00 */
[----:B------:R-:W1:Y:S03]  /*4860*/  LDCU.64 UR38, c[0x0][0x888] ;  /* 0x00011100ff2677ac */ /* 0x000e660008000a00 */
[C---:B------:R-:W-:Y:S01]  /*4870*/  LOP3.LUT R5, R3.reuse, 0x20, RZ, 0xc0, !PT ;  /* 0x0000002003057812 */ /* 0x040fe200078ec0ff */
[----:B------:R-:W3:Y:S01]  /*4880*/  LDS R0, [UR43+0x150] ;  /* 0x0001502bff007984 */ /* 0x000ee20008000800 */
[----:B------:R-:W1:Y:S01]  /*4890*/  LDC R170, c[0x0][0xb20] ;  /* 0x0002c800ffaa7b82 */ /* 0x000e620000000800 */
[----:B------:R-:W-:Y:S01]  /*48a0*/  LOP3.LUT R3, R3, 0x40, RZ, 0xc0, !PT ;  /* 0x0000004003037812 */ /* 0x000fe200078ec0ff */
[----:B------:R-:W-:-:S06]  /*48b0*/  UIADD3 UR42, UPT, UPT, UR43, 0x200, URZ ;  /* 0x000002002b2a7890 */ /* 0x000fcc000fffe0ff */
[----:B------:R-:W1:Y:S08]  /*48c0*/  LDC R73, c[0x0][0xb30] ;  /* 0x0002cc00ff497b82 */ /* 0x000e700000000800 */
[----:B------:R-:W1:Y:S08]  /*48d0*/  LDC.64 R152, c[0x0][0xb10] ;  /* 0x0002c400ff987b82 */ /* 0x000e700000000a00 */
[----:B------:R-:W1:Y:S08]  /*48e0*/  LDC.64 R70, c[0x0][0xb18] ;  /* 0x0002c600ff467b82 */ /* 0x000e700000000a00 */
[----:B------:R-:W1:Y:S01]  /*48f0*/  LDC.64 R148, c[0x0][0x888] ;  /* 0x00022200ff947b82 */ /* 0x000e620000000a00 */
[----:B---3--:R-:W-:-:S07]  /*4900*/  IMAD.IADD R79, R0, 0x1, R79 ;  /* 0x00000001004f7824 */ /* 0x008fce00078e024f */
[----:B------:R-:W3:Y:S01]  /*4910*/  LDC.64 R68, c[0x0][0xb28] ;  /* 0x0002ca00ff447b82 */ /* 0x000ee20000000a00 */
[----:B------:R-:W-:-:S05]  /*4920*/  VIADD R0, R168, UR43 ;  /* 0x0000002ba8007c36 */ /* 0x000fca0008000000 */
[--C-:B------:R-:W-:Y:S02]  /*4930*/  IADD3 R178, PT, PT, -R5, 0x200, R0.reuse ;  /* 0x0000020005b27810 */ /* 0x100fe40007ffe100 */
[----:B------:R-:W1:Y:S01]  /*4940*/  LDC.64 R150, c[0x0][0x890] ;  /* 0x00022400ff967b82 */ /* 0x000e620000000a00 */
[----:B------:R-:W-:Y:S02]  /*4950*/  IADD3 R177, PT, PT, -R3, 0x200, R0 ;  /* 0x0000020003b17810 */ /* 0x000fe40007ffe100 */
[----:B------:R-:W-:-:S05]  /*4960*/  IMAD.IADD R176, R178, 0x1, -R3 ;  /* 0x00000001b2b07824 */ /* 0x000fca00078e0a03 */
[----:B------:R-:W1:Y:S08]  /*4970*/  LDC.64 R146, c[0x0][0x8b0] ;  /* 0x00022c00ff927b82 */ /* 0x000e700000000a00 */
[----:B------:R-:W1:Y:S08]  /*4980*/  LDC.64 R144, c[0x0][0x8a8] ;  /* 0x00022a00ff907b82 */ /* 0x000e700000000a00 */
[----:B--2-4-:R-:W1:Y:S02]  /*4990*/  LDC R172, c[0x0][0x374] ;  /* 0x0000dd00ffac7b82 */ /* 0x014e640000000800 */
.L_x_98:
[C---:B------:R-:W-:Y:S02]  /*49a0*/  LEA R0, R181.reuse, UR43, 0x3 ;  /* 0x0000002bb5007c11 */ /* 0x040fe4000f8e18ff */
[----:B------:R-:W-:Y:S02]  /*49b0*/  SHF.L.U32 R3, R174, 0x1f, RZ ;  /* 0x0000001fae037819 */ /* 0x000fe400000006ff */
[----:B------:R-:W-:Y:S02]  /*49c0*/  LEA R16, R181, UR43, 0x4 ;  /* 0x0000002bb5107c11 */ /* 0x000fe4000f8e20ff */
[----:B--2---:R-:W2:Y:S02]  /*49d0*/  SYNCS.PHASECHK.TRANS64.TRYWAIT P0, [R0+URZ+0xa0], R3 ;  /* 0x0000a003000075a7 */ /* 0x004ea400080011ff */
[----:B-12---:R-:W-:Y:S05]  /*49e0*/  @!P0 BRA `(.L_x_81) ;  /* 0x0000002800c08947 */ /* 0x006fea0003800000 */
.L_x_138:
[----:B------:R-:W4:Y:S01]  /*49f0*/  LDC.64 R12, c[0x0][0xb10] ;  /* 0x0002c400ff0c7b82 */ /* 0x000f220000000a00 */
[----:B------:R-:W3:Y:S01]  /*4a00*/  LDS.128 R16, [R16+0x130] ;  /* 0x0001300010107984 */ /* 0x000ee20000000c00 */
[----:B-1----:R-:W-:Y:S01]  /*4a10*/  ISETP.NE.AND P1, PT, R73, 0x1, PT ;  /* 0x000000014900780c */ /* 0x002fe20003f25270 */
[----:B--2---:R-:W-:Y:S01]  /*4a20*/  VIADD R0, R0, 0xb0 ;  /* 0x000000b000007836 */ /* 0x004fe20000000000 */
[----:B------:R-:W-:Y:S04]  /*4a30*/  ISETP.GE.AND P0, PT, R72, 0x1, PT ;  /* 0x000000014800780c */ /* 0x000fe80003f06270 */
[----:B------:R-:W1:Y:S01]  /*4a40*/  LDC.64 R10, c[0x0][0xb18] ;  /* 0x0002c600ff0a7b82 */ /* 0x000e620000000a00 */
[----:B------:R-:W-:Y:S01]  /*4a50*/  PRMT R0, RZ, 0x654, R0 ;  /* 0x00000654ff007816 */ /* 0x000fe20000000000 */
[----:B------:R-:W-:Y:S01]  /*4a60*/  @!PT LDS RZ, [RZ] ;  /* 0x00000000fffff984 */ /* 0x000fe20000000800 */
[----:B------:R-:W-:Y:S01]  /*4a70*/  @!PT LDS RZ, [RZ] ;  /* 0x00000000fffff984 */ /* 0x000fe20000000800 */
[----:B------:R-:W-:Y:S01]  /*4a80*/  @!PT LDS RZ, [RZ] ;  /* 0x00000000fffff984 */ /* 0x000fe20000000800 */
[----:B------:R-:W-:Y:S01]  /*4a90*/  @!PT LDS RZ, [RZ] ;  /* 0x00000000fffff984 */ /* 0x000fe20000000800 */
[----:B------:R2:W-:Y:S06]  /*4aa0*/  MEMBAR.ALL.CTA ;  /* 0x0000000000007992 */ /* 0x0005ec0000008000 */
[----:B--2---:R-:W2:Y:S01]  /*4ab0*/  FENCE.VIEW.ASYNC.S ;  /* 0x00000000000073c6 */ /* 0x004ea20000000000 */
[----:B------:R-:W1:Y:S08]  /*4ac0*/  @!P1 LDC R14, c[0x0][0xb20] ;  /* 0x0002c800ff0e9b82 */ /* 0x000e700000000800 */
[----:B------:R-:W1:Y:S01]  /*4ad0*/  @!P1 LDC R9, c[0x0][0xb0c] ;  /* 0x0002c300ff099b82 */ /* 0x000e620000000800 */
[----:B--2---:R2:W-:Y:S01]  /*4ae0*/  SYNCS.ARRIVE.TRANS64.RED.A1T0 RZ, [R0+URZ], RZ ;  /* 0x000000ff00ff79a7 */ /* 0x0045e200081004ff */
[----:B---3--:R-:W-:Y:S04]  /*4af0*/  LOP3.LUT P4, RZ, R18, 0x1, RZ, 0xc0, !PT ;  /* 0x0000000112ff7812 */ /* 0x008fe8000788c0ff */
[----:B------:R-:W-:Y:S09]  /*4b00*/  P2R R180, PR, RZ, 0x10 ;  /* 0x00000010ffb47803 */ /* 0x000ff20000000000 */
[----:B------:R-:W-:Y:S02]  /*4b10*/  @P4 MOV R77, R16 ;  /* 0x00000010004d4202 */ /* 0x000fe40000000f00 */
[----:B------:R-:W-:Y:S01]  /*4b20*/  @P4 LOP3.LUT R75, R17, 0xffff, RZ, 0xc0, !PT ;  /* 0x0000ffff114b4812 */ /* 0x000fe200078ec0ff */
[----:B--2-4-:R-:W-:Y:S06]  /*4b30*/  @!P0 BRA `(.L_x_82) ;  /* 0x0000000000a48947 */ /* 0x014fec0003800000 */
[----:B------:R-:W-:Y:S01]  /*4b40*/  IMAD.HI.U32 R21, R172, R71, RZ ;  /* 0x00000047ac157227 */ /* 0x000fe200078e00ff */
[----:B------:R-:W-:Y:S02]  /*4b50*/  ISETP.NE.AND P0, PT, R70, 0x1, PT ;  /* 0x000000014600780c */ /* 0x000fe40003f05270 */
[----:B------:R-:W-:Y:S01]  /*4b60*/  ISETP.NE.AND P2, PT, R72, 0x1, PT ;  /* 0x000000014800780c */ /* 0x000fe20003f45270 */
[----:B------:R-:W-:Y:S01]  /*4b70*/  IMAD.HI.U32 R20, R167, R152, RZ ;  /* 0x00000098a7147227 */ /* 0x000fe200078e00ff */
[----:B------:R-:W-:Y:S02]  /*4b80*/  SHF.R.U32.HI R21, RZ, R170, R21 ;  /* 0x000000aaff157219 */ /* 0x000fe40000011615 */
[----:B------:R-:W-:Y:S01]  /*4b90*/  ISETP.NE.AND P3, PT, R74, 0x1, PT ;  /* 0x000000014a00780c */ /* 0x000fe20003f65270 */
[----:B------:R-:W-:Y:S01]  /*4ba0*/  IMAD.HI.U32 R24, R77, R152, RZ ;  /* 0x000000984d187227 */ /* 0x000fe200078e00ff */
[----:B------:R-:W-:Y:S02]  /*4bb0*/  SHF.R.U32.HI R20, RZ, R153, R20 ;  /* 0x00000099ff147219 */ /* 0x000fe40000011614 */
[----:B------:R-:W-:Y:S01]  /*4bc0*/  SEL R3, R172, R21, !P0 ;  /* 0x00000015ac037207 */ /* 0x000fe20004000000 */
[----:B------:R-:W-:Y:S01]  /*4bd0*/  IMAD.HI.U32 R21, R75, R71, RZ ;  /* 0x000000474b157227 */ /* 0x000fe200078e00ff */
[----:B------:R-:W-:Y:S02]  /*4be0*/  SEL R7, R167, R20, !P3 ;  /* 0x00000014a7077207 */ /* 0x000fe40005800000 */
[----:B------:R-:W-:Y:S01]  /*4bf0*/  SHF.R.U32.HI R24, RZ, R153, R24 ;  /* 0x00000099ff187219 */ /* 0x000fe20000011618 */
[-C--:B------:R-:W-:Y:S04]  /*4c00*/  IMAD.HI.U32 R20, R3, R68.reuse, RZ ;  /* 0x0000004403147227 */ /* 0x080fe800078e00ff */
[----:B------:R-:W-:Y:S01]  /*4c10*/  IMAD.HI.U32 R22, R7, R68, RZ ;  /* 0x0000004407167227 */ /* 0x000fe200078e00ff */
[-C--:B------:R-:W-:Y:S02]  /*4c20*/  @P2 SHF.R.U32.HI R3, RZ, R69.reuse, R20 ;  /* 0x00000045ff032219 */ /* 0x080fe40000011614 */
[----:B------:R-:W-:Y:S02]  /*4c30*/  SHF.R.U32.HI R20, RZ, R170, R21 ;  /* 0x000000aaff147219 */ /* 0x000fe40000011615 */
[----:B------:R-:W-:Y:S01]  /*4c40*/  @P2 SHF.R.U32.HI R7, RZ, R69, R22 ;  /* 0x00000045ff072219 */ /* 0x000fe20000011616 */
[C---:B------:R-:W-:Y:S01]  /*4c50*/  IMAD R2, R72.reuse, R3, RZ ;  /* 0x0000000348027224 */ /* 0x040fe200078e02ff */
[----:B------:R-:W-:Y:S02]  /*4c60*/  SEL R5, R75, R20, !P0 ;  /* 0x000000144b057207 */ /* 0x000fe40004000000 */
[----:B------:R-:W-:Y:S01]  /*4c70*/  SEL R3, R77, R24, !P3 ;  /* 0x000000184d037207 */ /* 0x000fe20005800000 */
[----:B------:R-:W-:Y:S01]  /*4c80*/  IMAD R4, R72, R7, RZ ;  /* 0x0000000748047224 */ /* 0x000fe200078e02ff */
[C---:B------:R-:W-:Y:S01]  /*4c90*/  ISETP.GE.AND P0, PT, R5.reuse, R2, PT ;  /* 0x000000020500720c */ /* 0x040fe20003f06270 */
[----:B------:R-:W-:Y:S03]  /*4ca0*/  IMAD.HI.U32 R6, R5, R68, RZ ;  /* 0x0000004405067227 */ /* 0x000fe600078e00ff */
[----:B------:R-:W-:Y:S01]  /*4cb0*/  ISETP.GE.OR P0, PT, R3, R4, P0 ;  /* 0x000000040300720c */ /* 0x000fe20000706670 */
[----:B------:R-:W-:Y:S01]  /*4cc0*/  IMAD.MOV R4, RZ, RZ, -R3 ;  /* 0x000000ffff047224 */ /* 0x000fe200078e0a03 */
[-C--:B------:R-:W-:Y:S03]  /*4cd0*/  SHF.R.U32.HI R6, RZ, R69.reuse, R6 ;  /* 0x00000045ff067219 */ /* 0x080fe60000011606 */
[----:B------:R-:W-:Y:S01]  /*4ce0*/  IMAD R77, R74, R4, R77 ;  /* 0x000000044a4d7224 */ /* 0x000fe200078e024d */
[----:B------:R-:W-:Y:S05]  /*4cf0*/  SEL R15, R5, R6, !P2 ;  /* 0x00000006050f7207 */ /* 0x000fea0005000000 */
[----:B------:R-:W-:Y:S02]  /*4d00*/  IMAD.MOV R6, RZ, RZ, -R15 ;  /* 0x000000ffff067224 */ /* 0x000fe400078e0a0f */
[C---:B------:R-:W-:Y:S04]  /*4d10*/  @!P0 IMAD.HI.U32 R2, R3.reuse, R68, RZ ;  /* 0x0000004403028227 */ /* 0x040fe800078e00ff */
[----:B------:R-:W-:Y:S01]  /*4d20*/  IMAD R6, R72, R6, R5 ;  /* 0x0000000648067224 */ /* 0x000fe200078e0205 */
[----:B------:R-:W-:Y:S04]  /*4d30*/  @!P0 SHF.R.U32.HI R2, RZ, R69, R2 ;  /* 0x00000045ff028219 */ /* 0x000fe80000011602 */
[----:B------:R-:W-:Y:S02]  /*4d40*/  @!P0 SEL R0, R3, R2, !P2 ;  /* 0x0000000203008207 */ /* 0x000fe40005000000 */
[----:B------:R-:W-:Y:S02]  /*4d50*/  IADD3 R2, PT, PT, -R5, RZ, RZ ;  /* 0x000000ff05027210 */ /* 0x000fe40007ffe1ff */
[----:B------:R-:W-:Y:S01]  /*4d60*/  @!P0 IADD3 R8, PT, PT, R15, -R0, RZ ;  /* 0x800000000f088210 */ /* 0x000fe20007ffe0ff */
[----:B------:R-:W-:Y:S02]  /*4d70*/  @!P0 IMAD R0, R7, R6, R0 ;  /* 0x0000000607008224 */ /* 0x000fe400078e0200 */
[----:B------:R-:W-:Y:S02]  /*4d80*/  IMAD R75, R70, R2, R75 ;  /* 0x00000002464b7224 */ /* 0x000fe400078e024b */
[----:B------:R-:W-:Y:S02]  /*4d90*/  @!P0 IMAD R5, R8, R72, R3 ;  /* 0x0000004808058224 */ /* 0x000fe400078e0203 */
[----:B------:R-:W-:Y:S04]  /*4da0*/  @!P0 IMAD.MOV.U32 R3, RZ, RZ, R0 ;  /* 0x000000ffff038224 */ /* 0x000fe800078e0000 */
[----:B------:R-:W-:Y:S02]  /*4db0*/  IMAD R77, R3, R74, R77 ;  /* 0x0000004a034d7224 */ /* 0x000fe400078e024d */
[----:B------:R-:W-:Y:S07]  /*4dc0*/  IMAD R75, R5, R70, R75 ;  /* 0x00000046054b7224 */ /* 0x000fee00078e024b */
.L_x_82:
[----:B------:R-:W-:Y:S01]  /*4dd0*/  @!P1 IMAD.HI.U32 R0, R77, R12, RZ ;  /* 0x0000000c4d009227 */ /* 0x000fe200078e00ff */
[----:B-1----:R-:W-:Y:S01]  /*4de0*/  @!P1 ISETP.NE.AND P0, PT, R10, 0x1, PT ;  /* 0x000000010a00980c */ /* 0x002fe20003f05270 */
[----:B------:R-:W-:Y:S01]  /*4df0*/  ULOP3.LUT UP0, URZ, UR42, 0x1b0, URZ, 0xc0, !UPT ;  /* 0x000001b02aff7892 */ /* 0x000fe2000f80c0ff */
[----:B------:R-:W-:Y:S01]  /*4e00*/  @!P1 ISETP.NE.AND P2, PT, R9, 0x1, PT ;  /* 0x000000010900980c */ /* 0x000fe20003f45270 */
[----:B------:R-:W-:Y:S01]  /*4e10*/  @!P1 IMAD.HI.U32 R3, R75, R11, RZ ;  /* 0x0000000b4b039227 */ /* 0x000fe200078e00ff */
[----:B------:R-:W-:Y:S02]  /*4e20*/  @!P1 SHF.R.U32.HI R0, RZ, R13, R0 ;  /* 0x0000000dff009219 */ /* 0x000fe40000011600 */
[----:B------:R-:W-:Y:S01]  /*4e30*/  @P4 SHF.R.U32.HI R171, RZ, 0x10, R17 ;  /* 0x00000010ffab4819 */ /* 0x000fe20000011611 */
[----:B------:R-:W-:Y:S01]  /*4e40*/  VIADD R181, R181, 0x1 ;  /* 0x00000001b5b57836 */ /* 0x000fe20000000000 */
[----:B------:R-:W-:Y:S02]  /*4e50*/  @!P1 SHF.R.U32.HI R2, RZ, R14, R3 ;  /* 0x0000000eff029219 */ /* 0x000fe40000011603 */
[----:B------:R-:W-:Y:S02]  /*4e60*/  @!P1 SEL R3, R77, R0, !P2 ;  /* 0x000000004d039207 */ /* 0x000fe40005000000 */
[----:B------:R-:W-:Y:S05]  /*4e70*/  @!P1 SEL R2, R75, R2, !P0 ;  /* 0x000000024b029207 */ /* 0x000fea0004000000 */
[----:B------:R-:W-:Y:S02]  /*4e80*/  @!P1 IMAD.IADD R0, R2, 0x1, -R3 ;  /* 0x0000000102009824 */ /* 0x000fe400078e0a03 */
[----:B------:R-:W-:Y:S02]  /*4e90*/  @!P1 IMAD.IADD R2, R3, 0x1, -R2 ;  /* 0x0000000103029824 */ /* 0x000fe400078e0a02 */
[----:B------:R-:W-:Y:S02]  /*4ea0*/  @!P1 IMAD R77, R0, R9, R77 ;  /* 0x00000009004d9224 */ /* 0x000fe400078e024d */
[----:B------:R-:W-:Y:S01]  /*4eb0*/  @!P1 IMAD R75, R2, R10, R75 ;  /* 0x0000000a024b9224 */ /* 0x000fe200078e024b */
[----:B------:R-:W-:Y:S06]  /*4ec0*/  BRA.U !UP0, `(.L_x_83) ;  /* 0x0000000108407547 */ /* 0x000fec000b800000 */
[----:B------:R-:W1:Y:S01]  /*4ed0*/  LDCU.64 UR8, c[0x4][0x80] ;  /* 0x01001000ff0877ac */ /* 0x000e620008000a00 */
[----:B------:R-:W-:Y:S01]  /*4ee0*/  MOV R3, 0x0 ;  /* 0x0000000000037802 */ /* 0x000fe20000000f00 */
[----:B------:R-:W-:Y:S02]  /*4ef0*/  HFMA2 R12, -RZ, RZ, 0, 5.9604644775390625e-08 ;  /* 0x00000001ff0c7431 */ /* 0x000fe400000001ff */
[----:B------:R-:W-:Y:S02]  /*4f00*/  IMAD.MOV.U32 R8, RZ, RZ, 0x70 ;  /* 0x00000070ff087424 */ /* 0x000fe400078e00ff */
[----:B------:R-:W-:Y:S01]  /*4f10*/  IMAD.MOV.U32 R13, RZ, RZ, RZ ;  /* 0x000000ffff0d7224 */ /* 0x000fe200078e00ff */
[----:B------:R-:W2:Y:S01]  /*4f20*/  LDCU.64 UR6, c[0x4][0x88] ;  /* 0x01001100ff0677ac */ /* 0x000ea20008000a00 */
[----:B------:R-:W3:Y:S01]  /*4f30*/  LDC.64 R2, c[0x4][R3] ;  /* 0x0100000003027b82 */ /* 0x000ee20000000a00 */
[----:B------:R-:W4:Y:S01]  /*4f40*/  LDCU.64 UR4, c[0x4][0x8] ;  /* 0x01000100ff0477ac */ /* 0x000f220008000a00 */
[----:B-1----:R-:W-:Y:S01]  /*4f50*/  MOV R5, UR9 ;  /* 0x0000000900057c02 */ /* 0x002fe20008000f00 */
[----:B------:R-:W-:Y:S01]  /*4f60*/  IMAD.U32 R4, RZ, RZ, UR8 ;  /* 0x00000008ff047e24 */ /* 0x000fe2000f8e00ff */
[----:B--2---:R-:W-:Y:S01]  /*4f70*/  MOV R7, UR7 ;  /* 0x0000000700077c02 */ /* 0x004fe20008000f00 */
[----:B------:R-:W-:Y:S01]  /*4f80*/  IMAD.U32 R6, RZ, RZ, UR6 ;  /* 0x00000006ff067e24 */ /* 0x000fe2000f8e00ff */
[----:B----4-:R-:W-:Y:S01]  /*4f90*/  MOV R11, UR5 ;  /* 0x00000005000b7c02 */ /* 0x010fe20008000f00 */
[----:B------:R-:W-:Y:S02]  /*4fa0*/  IMAD.U32 R10, RZ, RZ, UR4 ;  /* 0x00000004ff0a7e24 */ /* 0x000fe4000f8e00ff */
[----:B------:R-:W-:Y:S07]  /*4fb0*/  LEPC R20, `(.L_x_83) ;  /* 0x000000001014794e */ /* 0x000fee0000000000 */
[----:B---3-5:R-:W-:Y:S05]  /*4fc0*/  CALL.ABS.NOINC R2 ;  /* 0x0000000002007343 */ /* 0x028fea0003c00000 */
.L_x_83:
[----:B------:R-:W-:Y:S01]  /*4fd0*/  LOP3.LUT P0, RZ, R179, 0x1b0, RZ, 0xc0, !PT ;  /* 0x000001b0b3ff7812 */ /* 0x000fe2000780c0ff */
[----:B------:R-:W-:Y:S11]  /*4fe0*/  BSSY.RECONVERGENT B6, `(.L_x_84) ;  /* 0x0000013000067945 */ /* 0x000ff60003800200 */
[----:B------:R-:W-:Y:S01]  /*4ff0*/  @!UPT UIADD3 URZ, UPT, UPT, URZ, URZ, URZ ;  /* 0x000000fffffff290 */ /* 0x000fe2000fffe0ff */
[----:B------:R-:W-:Y:S05]  /*5000*/  @!P0 BRA `(.L_x_85) ;  /* 0x0000000000408947 */ /* 0x000fea0003800000 */
        /* <DEDUP_REMOVED lines=16> */
.L_x_85:
[----:B------:R-:W-:Y:S05]  /*5110*/  BSYNC.RECONVERGENT B6 ;  /* 0x0000000000067941 */ /* 0x000fea0003800200 */
.L_x_84:
[----:B------:R-:W-:Y:S01]  /*5120*/  ISETP.NE.U32.AND P3, PT, R150, RZ, PT ;  /* 0x000000ff9600720c */ /* 0x000fe20003f65070 */
[----:B------:R-:W-:Y:S01]  /*5130*/  UISETP.NE.AND UP1, UPT, UR44, URZ, UPT ;  /* 0x000000ff2c00728c */ /* 0x000fe2000bf25270 */
[----:B------:R-:W-:Y:S02]  /*5140*/  ISETP.NE.U32.AND P4, PT, R146, RZ, PT ;  /* 0x000000ff9200720c */ /* 0x000fe40003f85070 */
[----:B------:R-:W-:Y:S02]  /*5150*/  ISETP.NE.AND.EX P3, PT, R151, RZ, PT, P3 ;  /* 0x000000ff9700720c */ /* 0x000fe40003f65330 */
[----:B------:R-:W-:Y:S02]  /*5160*/  PLOP3.LUT P1, PT, PT, PT, PT, 0x8, 0x80 ;  /* 0x000000000080781c */ /* 0x000fe40003f2e170 */
[----:B------:R-:W-:Y:S02]  /*5170*/  PLOP3.LUT P0, PT, PT, PT, UP1, 0x80, 0x8 ;  /* 0x000000000008781c */ /* 0x000fe40003f0f018 */
[----:B------:R-:W-:Y:S02]  /*5180*/  ISETP.NE.AND.EX P4, PT, R147, RZ, PT, P4 ;  /* 0x000000ff9300720c */ /* 0x000fe40003f85340 */
[----:B------:R-:W1:Y:S09]  /*5190*/  @UP1 LDCU.64 UR4, c[0x0][0x888] ;  /* 0x00011100ff0417ac */ /* 0x000e720008000a00 */
[----:B------:R-:W-:Y:S01]  /*51a0*/  @P0 PLOP3.LUT P1, PT, P3, PT, PT, 0x80, 0x8 ;  /* 0x000000000008081c */ /* 0x000fe20001f2f070 */
[----:B-1----:R-:W-:Y:S04]  /*51b0*/  @UP1 UISETP.NE.U32.AND UP0, UPT, UR4, URZ, UPT ;  /* 0x000000ff0400128c */ /* 0x002fe8000bf05070 */
[----:B------:R-:W-:Y:S04]  /*51c0*/  @UP1 UISETP.NE.AND.EX UP0, UPT, UR5, URZ, UPT, UP0 ;  /* 0x000000ff0500128c */ /* 0x000fe8000bf05300 */
[----:B------:R-:W-:Y:S01]  /*51d0*/  @UP1 USEL UR4, URZ, 0xffffffff, UP0 ;  /* 0xffffffffff041887 */ /* 0x000fe20008000000 */
[----:B------:R-:W-:Y:S11]  /*51e0*/  @!P3 BRA `(.L_x_86) ;  /* 0x00000000002cb947 */ /* 0x000ff60003800000 */
[----:B------:R-:W-:Y:S01]  /*51f0*/  ISETP.NE.U32.AND P2, PT, R148, RZ, PT ;  /* 0x000000ff9400720c */ /* 0x000fe20003f45070 */
[----:B------:R-:W-:Y:S03]  /*5200*/  IMAD.MOV.U32 R164, RZ, RZ, 0x1 ;  /* 0x00000001ffa47424 */ /* 0x000fe600078e00ff */
[----:B------:R-:W-:Y:S11]  /*5210*/  ISETP.NE.AND.EX P2, PT, R149, RZ, PT, P2 ;  /* 0x000000ff9500720c */ /* 0x000ff60003f45320 */
[----:B------:R-:W-:Y:S02]  /*5220*/  @!UPT UIADD3 URZ, UPT, UPT, URZ, URZ, URZ ;  /* 0x000000fffffff290 */ /* 0x000fe4000fffe0ff */
[----:B------:R-:W1:Y:S01]  /*5230*/  @P2 LDC.64 R2, c[0x0][0x888] ;  /* 0x00022200ff022b82 */ /* 0x000e620000000a00 */
[----:B------:R-:W-:Y:S04]  /*5240*/  @P2 IMAD R0, R150, UR36, RZ ;  /* 0x0000002496002c24 */ /* 0x000fe8000f8e02ff */
[----:B-1----:R-:W-:Y:S04]  /*5250*/  @P2 IMAD.WIDE R2, R0, 0x4, R2 ;  /* 0x0000000400022825 */ /* 0x002fe800078e0202 */
[----:B------:R-:W-:Y:S01]  /*5260*/  HFMA2 R0, -RZ, RZ, 0, 5.9604644775390625e-08 ;  /* 0x00000001ff007431 */ /* 0x000fe200000001ff */
[----:B-----5:R1:W5:Y:S04]  /*5270*/  @P2 LDG.E R81, desc[UR40][R2.64] ;  /* 0x0000002802512981 */ /* 0x020368000c1e1900 */
[----:B------:R-:W-:Y:S01]  /*5280*/  @!P2 PRMT R164, R0, 0x7610, R164 ;  /* 0x0000761000a4a816 */ /* 0x000fe200000000a4 */
[----:B-1----:R-:W2:Y:S06]  /*5290*/  @!P2 LDC R81, c[0x0][0x880] ;  /* 0x00022000ff51ab82 */ /* 0x002eac0000000800 */
.L_x_86:
[----:B------:R-:W-:Y:S05]  /*52a0*/  @!P4 BRA `(.L_x_87) ;  /* 0x000000000020c947 */ /* 0x000fea0003800000 */
[----:B------:R-:W-:Y:S04]  /*52b0*/  ISETP.NE.U32.AND P2, PT, R144, RZ, PT ;  /* 0x000000ff9000720c */ /* 0x000fe80003f45070 */
[----:B------:R-:W-:Y:S11]  /*52c0*/  ISETP.NE.AND.EX P2, PT, R145, RZ, PT, P2 ;  /* 0x000000ff9100720c */ /* 0x000ff60003f45320 */
[----:B------:R-:W-:Y:S02]  /*52d0*/  @!UPT UIADD3 URZ, UPT, UPT, URZ, URZ, URZ ;  /* 0x000000fffffff290 */ /* 0x000fe4000fffe0ff */
[----:B------:R-:W1:Y:S01]  /*52e0*/  @P2 LDC.64 R2, c[0x0][0x8a8] ;  /* 0x00022a00ff022b82 */ /* 0x000e620000000a00 */
[----:B------:R-:W-:Y:S04]  /*52f0*/  @P2 IMAD R0, R146, UR36, RZ ;  /* 0x0000002492002c24 */ /* 0x000fe8000f8e02ff */
[----:B-1----:R-:W-:Y:S05]  /*5300*/  @P2 IMAD.WIDE R2, R0, 0x4, R2 ;  /* 0x0000000400022825 */ /* 0x002fea00078e0202 */
[----:B-----5:R1:W5:Y:S02]  /*5310*/  @P2 LDG.E R78, desc[UR40][R2.64] ;  /* 0x00000028024e2981 */ /* 0x020364000c1e1900 */
[----:B-1----:R-:W3:Y:S02]  /*5320*/  @!P2 LDC R78, c[0x0][0x8a0] ;  /* 0x00022800ff4eab82 */ /* 0x002ee40000000800 */
.L_x_87:
[----:B--2--5:R-:W-:Y:S01]  /*5330*/  @P0 FSETP.NEU.AND P4, PT, R81, RZ, PT ;  /* 0x000000ff5100020b */ /* 0x024fe20003f8d000 */
[----:B------:R-:W-:Y:S01]  /*5340*/  IMAD.U32 R0, RZ, RZ, UR4 ;  /* 0x00000004ff007e24 */ /* 0x000fe2000f8e00ff */
[----:B------:R-:W-:Y:S01]  /*5350*/  @P0 LOP3.LUT P2, RZ, R164, 0xff, RZ, 0xc0, !PT ;  /* 0x000000ffa4ff0812 */ /* 0x000fe2000784c0ff */
[----:B------:R-:W-:Y:S01]  /*5360*/  BSSY B1, `(.L_x_88) ;  /* 0x000003d000017945 */ /* 0x000fe20003800000 */
[----:B------:R-:W-:Y:S01]  /*5370*/  @P0 SEL R3, RZ, 0xffffffff, P4 ;  /* 0xffffffffff030807 */ /* 0x000fe20002000000 */
[C---:B------:R-:W-:Y:S01]  /*5380*/  IMAD R64, R76.reuse, 0x40, R79 ;  /* 0x000000404c407824 */ /* 0x040fe200078e024f */
[----:B------:R-:W-:Y:S02]  /*5390*/  LEA R156, R76, UR43, 0x3 ;  /* 0x0000002b4c9c7c11 */ /* 0x000fe4000f8e18ff */
[----:B------:R-:W-:Y:S02]  /*53a0*/  CS2R R86, SRZ ;  /* 0x0000000000567805 */ /* 0x000fe4000001ff00 */
[----:B------:R-:W-:Y:S02]  /*53b0*/  @P1 SEL R3, R0, R3, !P2 ;  /* 0x0000000300031207 */ /* 0x000fe40005000000 */
[----:B------:R-:W-:Y:S02]  /*53c0*/  CS2R R84, SRZ ;  /* 0x0000000000547805 */ /* 0x000fe4000001ff00 */
[----:B------:R-:W-:Y:S02]  /*53d0*/  SHF.L.U32 R5, R175, 0x1f, RZ ;  /* 0x0000001faf057819 */ /* 0x000fe400000006ff */
[----:B------:R-:W-:Y:S02]  /*53e0*/  CS2R R90, SRZ ;  /* 0x00000000005a7805 */ /* 0x000fe4000001ff00 */
[----:B------:R-:W-:Y:S02]  /*53f0*/  @P0 LOP3.LUT R3, R3, 0x1, RZ, 0xc0, !PT ;  /* 0x0000000103030812 */ /* 0x000fe400078ec0ff */
[----:B------:R-:W-:Y:S02]  /*5400*/  CS2R R88, SRZ ;  /* 0x0000000000587805 */ /* 0x000fe4000001ff00 */
[----:B------:R-:W-:Y:S02]  /*5410*/  PLOP3.LUT P5, PT, PT, PT, PT, 0x8, 0x80 ;  /* 0x000000000080781c */ /* 0x000fe40003fae170 */
[----:B------:R-:W-:Y:S02]  /*5420*/  CS2R R98, SRZ ;  /* 0x0000000000627805 */ /* 0x000fe4000001ff00 */
[----:B------:R-:W-:Y:S02]  /*5430*/  ISETP.NE.U32.OR P1, PT, R3, 0x1, !P0 ;  /* 0x000000010300780c */ /* 0x000fe40004725470 */
[----:B------:R-:W-:Y:S02]  /*5440*/  CS2R R96, SRZ ;  /* 0x0000000000607805 */ /* 0x000fe4000001ff00 */
[----:B------:R-:W-:Y:S02]  /*5450*/  CS2R R94, SRZ ;  /* 0x00000000005e7805 */ /* 0x000fe4000001ff00 */
[----:B------:R-:W-:Y:S07]  /*5460*/  CS2R R92, SRZ ;  /* 0x00000000005c7805 */ /* 0x000fee000001ff00 */
[----:B------:R-:W-:Y:S04]  /*5470*/  @P1 SHF.L.U32 R2, R173, 0x1f, RZ ;  /* 0x0000001fad021819 */ /* 0x000fe800000006ff */
[----:B------:R-:W1:Y:S01]  /*5480*/  @P1 SYNCS.PHASECHK.TRANS64.TRYWAIT P0, [UR43+0x80], R2 ;  /* 0x00008002ff0015a7 */ /* 0x000e62000800112b */
[----:B------:R2:W4:Y:S01]  /*5490*/  SYNCS.PHASECHK.TRANS64.TRYWAIT P4, [R156+URZ+0xc0], R5 ;  /* 0x0000c0059c0075a7 */ /* 0x00052200080811ff */
[----:B-1----:R-:W-:Y:S01]  /*54a0*/  @P1 PLOP3.LUT P5, PT, P0, PT, PT, 0x8, 0x80 ;  /* 0x000000000080181c */ /* 0x002fe200007ae170 */
[----:B------:R-:W-:Y:S01]  /*54b0*/  @!UPT UIADD3 URZ, UPT, UPT, URZ, URZ, URZ ;  /* 0x000000fffffff290 */ /* 0x000fe2000fffe0ff */
[----:B--2-4-:R-:W-:Y:S11]  /*54c0*/  @!P1 BRA `(.L_x_89) ;  /* 0x0000000000989947 */ /* 0x014ff60003800000 */
[----:B------:R-:W-:Y:S01]  /*54d0*/  ISETP.NE.U32.AND P0, PT, RZ, UR38, PT ;  /* 0x00000026ff007c0c */ /* 0x000fe2000bf05070 */
[----:B------:R-:W-:Y:S01]  /*54e0*/  BSSY B0, `(.L_x_90) ;  /* 0x0000016000007945 */ /* 0x000fe20003800000 */
[----:B------:R-:W-:Y:S02]  /*54f0*/  FSETP.NEU.AND P2, PT, R81, RZ, PT ;  /* 0x000000ff5100720b */ /* 0x000fe40003f4d000 */
[----:B------:R-:W-:Y:S02]  /*5500*/  CS2R R94, SRZ ;  /* 0x00000000005e7805 */ /* 0x000fe4000001ff00 */
[----:B------:R-:W-:Y:S02]  /*5510*/  ISETP.NE.AND.EX P0, PT, RZ, UR39, PT, P0 ;  /* 0x00000027ff007c0c */ /* 0x000fe4000bf05300 */
[----:B------:R-:W-:Y:S02]  /*5520*/  CS2R R92, SRZ ;  /* 0x00000000005c7805 */ /* 0x000fe4000001ff00 */
[----:B------:R-:W-:Y:S02]  /*5530*/  LOP3.LUT P1, RZ, R164, 0xff, RZ, 0xc0, !PT ;  /* 0x000000ffa4ff7812 */ /* 0x000fe4000782c0ff */
[----:B------:R-:W-:Y:S02]  /*5540*/  CS2R R98, SRZ ;  /* 0x0000000000627805 */ /* 0x000fe4000001ff00 */
[----:B------:R-:W-:Y:S02]  /*5550*/  SEL R0, RZ, 0xffffffff, P2 ;  /* 0xffffffffff007807 */ /* 0x000fe40001000000 */
[----:B------:R-:W-:Y:S02]  /*5560*/  CS2R R96, SRZ ;  /* 0x0000000000607805 */ /* 0x000fe4000001ff00 */
[----:B------:R-:W-:Y:S02]  /*5570*/  SEL R3, RZ, 0xffffffff, P0 ;  /* 0xffffffffff037807 */ /* 0x000fe40000000000 */
[----:B------:R-:W-:Y:S02]  /*5580*/  CS2R R90, SRZ ;  /* 0x00000000005a7805 */ /* 0x000fe4000001ff00 */
[----:B------:R-:W-:Y:S02]  /*5590*/  CS2R R88, SRZ ;  /* 0x0000000000587805 */ /* 0x000fe4000001ff00 */
[----:B------:R-:W-:Y:S02]  /*55a0*/  CS2R R86, SRZ ;  /* 0x0000000000567805 */ /* 0x000fe4000001ff00 */
[----:B------:R-:W-:Y:S02]  /*55b0*/  @P3 SEL R0, R3, R0, !P1 ;  /* 0x0000000003003207 */ /* 0x000fe40004800000 */
[----:B------:R-:W-:Y:S02]  /*55c0*/  CS2R R84, SRZ ;  /* 0x0000000000547805 */ /* 0x000fe4000001ff00 */
[----:B------:R-:W-:Y:S04]  /*55d0*/  LOP3.LUT R0, R0, 0x1, RZ, 0xc0, !PT ;  /* 0x0000000100007812 */ /* 0x000fe800078ec0ff */
[----:B------:R-:W-:Y:S01]  /*55e0*/  ISETP.NE.U32.AND P0, PT, R0, 0x1, PT ;  /* 0x000000010000780c */ /* 0x000fe20003f05070 */
[----:B------:R-:W-:Y:S01]  /*55f0*/  @!UPT UIADD3 URZ, UPT, UPT, URZ, URZ, URZ ;  /* 0x000000fffffff290 */ /* 0x000fe2000fffe0ff */
[----:B------:R-:W-:Y:S11]  /*5600*/  @!P5 BRA `(.L_x_91) ;  /* 0x00000000000cd947 */ /* 0x000ff60003800000 */
[----:B------:R-:W-:Y:S04]  /*5610*/  SHF.L.U32 R3, R173, 0x1f, RZ ;  /* 0x0000001fad037819 */ /* 0x000fe800000006ff */
[----:B------:R-:W1:Y:S02]  /*5620*/  SYNCS.PHASECHK.TRANS64.TRYWAIT P1, [UR43+0x80], R3 ;  /* 0x00008003ff0075a7 */ /* 0x000e64000802112b */
[----:B-1----:R-:W-:Y:S05]  /*5630*/  @!P1 BRA `(.L_x_92) ;  /* 0x0000001c00c09947 */ /* 0x002fea0003800000 */
.L_x_91:
[----:B------:R-:W-:Y:S05]  /*5640*/  BSYNC B0 ;  /* 0x0000000000007941 */ /* 0x000fea0003800000 */
.L_x_90:
[----:B------:R2:W4:Y:S01]  /*5650*/  @P0 LDS.128 R92, [R168+UR43+0x200] ;  /* 0x0002002ba85c0984 */ /* 0x0005220008000c00 */
[----:B------:R-:W-:Y:S01]  /*5660*/  UIADD3 UR4, UPT, UPT, UR43, 0x88, URZ ;  /* 0x000000882b047890 */ /* 0x000fe2000fffe0ff */
[----:B------:R-:W-:Y:S02]  /*5670*/  LOP3.LUT R173, R173, 0x1, RZ, 0x3c, !PT ;  /* 0x00000001adad7812 */ /* 0x000fe400078e3cff */
[----:B------:R2:W1:Y:S01]  /*5680*/  @P0 LDS.128 R96, [R178+0x10] ;  /* 0x00001000b2600984 */ /* 0x0004620000000c00 */
[----:B------:R-:W-:Y:S03]  /*5690*/  UPRMT UR4, UR37, 0x654, UR4 ;  /* 0x0000065425047896 */ /* 0x000fe60008000004 */
[----:B------:R2:W1:Y:S04]  /*56a0*/  @P0 LDS.128 R88, [R177+0x20] ;  /* 0x00002000b1580984 */ /* 0x0004680000000c00 */
[----:B------:R2:W1:Y:S01]  /*56b0*/  @P0 LDS.128 R84, [R176+0x30] ;  /* 0x00003000b0540984 */ /* 0x0004620000000c00 */
[----:B------:R-:W-:Y:S01]  /*56c0*/  @!PT LDS RZ, [RZ] ;  /* 0x00000000fffff984 */ /* 0x000fe20000000800 */
[----:B------:R-:W-:Y:S01]  /*56d0*/  @!PT LDS RZ, [RZ] ;  /* 0x00000000fffff984 */ /* 0x000fe20000000800 */
[----:B------:R-:W-:Y:S01]  /*56e0*/  @!PT LDS RZ, [RZ] ;  /* 0x00000000fffff984 */ /* 0x000fe20000000800 */
[----:B------:R-:W-:Y:S01]  /*56f0*/  @!PT LDS RZ, [RZ] ;  /* 0x00000000fffff984 */ /* 0x000fe20000000800 */
[----:B------:R5:W-:Y:S06]  /*5700*/  MEMBAR.ALL.CTA ;  /* 0x0000000000007992 */ /* 0x000bec0000008000 */
[----:B-----5:R-:W5:Y:S02]  /*5710*/  FENCE.VIEW.ASYNC.S ;  /* 0x00000000000073c6 */ /* 0x020f640000000000 */
[----:B-----5:R-:W-:Y:S01]  /*5720*/  SYNCS.ARRIVE.TRANS64.RED.A1T0 RZ, [UR4], RZ ;  /* 0x000000ffffff79a7 */ /* 0x020fe20008100404 */
.L_x_89:
[----:B------:R-:W-:Y:S05]  /*5730*/  BSYNC B1 ;  /* 0x0000000000017941 */ /* 0x000fea0003800000 */
.L_x_88:
[----:B-1----:R-:W-:Y:S04]  /*5740*/  SHF.R.U32.HI R0, RZ, 0x15, R64 ;  /* 0x00000015ff007819 */ /* 0x002fe80000011640 */
[----:B------:R-:W-:Y:S01]  /*5750*/  LOP3.LUT P0, RZ, R0, 0x3, R169, 0x48, !PT ;  /* 0x0000000300ff7812 */ /* 0x000fe200078048a9 */
[----:B------:R-:W-:Y:S01]  /*5760*/  @!UPT UIADD3 URZ, UPT, UPT, URZ, URZ, URZ ;  /* 0x000000fffffff290 */ /* 0x000fe2000fffe0ff */
[----:B------:R-:W-:Y:S11]  /*5770*/  @P4 BRA `(.L_x_93) ;  /* 0x0000000000084947 */ /* 0x000ff60003800000 */
[----:B------:R-:W1:Y:S02]  /*5780*/  SYNCS.PHASECHK.TRANS64.TRYWAIT P1, [R156+URZ+0xc0], R5 ;  /* 0x0000c0059c0075a7 */ /* 0x000e6400080211ff */
[----:B-1----:R-:W-:Y:S05]  /*5790*/  @!P1 BRA `(.L_x_94) ;  /* 0x0000001c00809947 */ /* 0x002fea0003800000 */
.L_x_93:
[----:B------:R-:W-:Y:S05]  /*57a0*/  @!P0 BRA `(.L_x_95) ;  /* 0x0000000000408947 */ /* 0x000fea0003800000 */
[----:B------:R-:W1:Y:S01]  /*57b0*/  LDCU.64 UR8, c[0x4][0x70] ;  /* 0x01000e00ff0877ac */ /* 0x000e620008000a00 */
[----:B------:R-:W-:Y:S01]  /*57c0*/  MOV R3, 0x0 ;  /* 0x0000000000037802 */ /* 0x000fe20000000f00 */
[----:B------:R-:W-:Y:S02]  /*57d0*/  HFMA2 R12, -RZ, RZ, 0, 5.9604644775390625e-08 ;  /* 0x00000001ff0c7431 */ /* 0x000fe400000001ff */
[----:B------:R-:W-:Y:S02]  /*57e0*/  IMAD.MOV.U32 R8, RZ, RZ, 0x192 ;  /* 0x00000192ff087424 */ /* 0x000fe400078e00ff */
[----:B------:R-:W-:Y:S01]  /*57f0*/  IMAD.MOV.U32 R13, RZ, RZ, RZ ;  /* 0x000000ffff0d7224 */ /* 0x000fe200078e00ff */
[----:B------:R-:W5:Y:S01]  /*5800*/  LDCU.64 UR6, c[0x4][0x78] ;  /* 0x01000f00ff0677ac */ /* 0x000f620008000a00 */
[----:B------:R-:W2:Y:S01]  /*5810*/  LDC.64 R2, c[0x4][R3] ;  /* 0x0100000003027b82 */ /* 0x000ea20000000a00 */
[----:B------:R-:W3:Y:S01]  /*5820*/  LDCU.64 UR4, c[0x4][0x10] ;  /* 0x01000200ff0477ac */ /* 0x000ee20008000a00 */
[----:B-1----:R-:W-:Y:S01]  /*5830*/  MOV R5, UR9 ;  /* 0x0000000900057c02 */ /* 0x002fe20008000f00 */
[----:B------:R-:W-:Y:S01]  /*5840*/  IMAD.U32 R4, RZ, RZ, UR8 ;  /* 0x00000008ff047e24 */ /* 0x000fe2000f8e00ff */
[----:B-----5:R-:W-:Y:S01]  /*5850*/  MOV R7, UR7 ;  /* 0x0000000700077c02 */ /* 0x020fe20008000f00 */
[----:B------:R-:W-:Y:S01]  /*5860*/  IMAD.U32 R6, RZ, RZ, UR6 ;  /* 0x00000006ff067e24 */ /* 0x000fe2000f8e00ff */
[----:B---3--:R-:W-:Y:S01]  /*5870*/  MOV R11, UR5 ;  /* 0x00000005000b7c02 */ /* 0x008fe20008000f00 */
[----:B------:R-:W-:Y:S02]  /*5880*/  IMAD.U32 R10, RZ, RZ, UR4 ;  /* 0x00000004ff0a7e24 */ /* 0x000fe4000f8e00ff */
[----:B------:R-:W-:Y:S07]  /*5890*/  LEPC R20, `(.L_x_95) ;  /* 0x000000001014794e */ /* 0x000fee0000000000 */
[----:B--2-4-:R-:W-:Y:S05]  /*58a0*/  CALL.ABS.NOINC R2 ;  /* 0x0000000002007343 */ /* 0x014fea0003c00000 */
.L_x_95:
[----:B------:R-:W-:Y:S01]  /*58b0*/  LOP3.LUT P0, RZ, R166, 0x60, RZ, 0xc0, !PT ;  /* 0x00000060a6ff7812 */ /* 0x000fe2000780c0ff */
[----:B------:R-:W-:Y:S05]  /*58c0*/  WARPSYNC.ALL ;  /* 0x0000000000007948 */ /* 0x000fea0003800000 */
[----:B------:R-:W-:Y:S01]  /*58d0*/  R2UR UR4, R64 ;  /* 0x00000000400472ca */ /* 0x000fe200000e0000 */
[----:B------:R-:W-:Y:S01]  /*58e0*/  BSSY.RECONVERGENT B0, `(.L_x_96) ;  /* 0x0000121000007945 */ /* 0x000fe20003800200 */
[-C--:B----4-:R-:W-:Y:S02]  /*58f0*/  F2FP.F16.E4M3.UNPACK_B R82, R92.reuse ;  /* 0x0000005cff52723e */ /* 0x090fe400020006ff */
[----:B------:R-:W-:Y:S02]  /*5900*/  F2FP.F16.E4M3.UNPACK_B R109, R92.H1 ;  /* 0x0000005cff6d723e */ /* 0x000fe400030006ff */
[-C--:B------:R-:W-:Y:S01]  /*5910*/  F2FP.F16.E4M3.UNPACK_B R107, R93.reuse ;  /* 0x0000005dff6b723e */ /* 0x080fe200020006ff */
[--C-:B------:R-:W-:Y:S01]  /*5920*/  HADD2.F32 R80, -RZ, R82.reuse.H0_H0 ;  /* 0x20000052ff507230 */ /* 0x100fe20000004100 */
[----:B------:R-:W-:Y:S01]  /*5930*/  F2FP.F16.E4M3.UNPACK_B R105, R93.H1 ;  /* 0x0000005dff69723e */ /* 0x000fe200030006ff */
[----:B------:R-:W-:Y:S01]  /*5940*/  HADD2.F32 R82, -RZ, R82.H1_H1 ;  /* 0x30000052ff527230 */ /* 0x000fe20000004100 */
[-C--:B------:R-:W-:Y:S01]  /*5950*/  F2FP.F16.E4M3.UNPACK_B R130, R84.reuse ;  /* 0x00000054ff82723e */ /* 0x080fe200020006ff */
[--C-:B------:R-:W-:Y:S01]  /*5960*/  HADD2.F32 R83, -RZ, R109.reuse.H0_H0 ;  /* 0x2000006dff537230 */ /* 0x100fe20000004100 */
[----:B------:R-:W-:Y:S01]  /*5970*/  F2FP.F16.E4M3.UNPACK_B R132, R84.H1 ;  /* 0x00000054ff84723e */ /* 0x000fe200030006ff */
[----:B------:R-:W3:Y:S01]  /*5980*/  LDTM.x64 R4, tmem[UR4] ;  /* 0x00000004000479ee */ /* 0x000ee20008340000 */
[----:B------:R-:W-:Y:S01]  /*5990*/  NOP ;  /* 0x0000000000007918 */ /* 0x000fe20000000000 */
[----:B------:R-:W-:Y:S01]  /*59a0*/  R2UR UR5, R156 ;  /* 0x000000009c0572ca */ /* 0x000fe200000e0000 */
[--C-:B------:R-:W-:Y:S01]  /*59b0*/  HADD2.F32 R129, -RZ, R130.reuse.H0_H0 ;  /* 0x20000082ff817230 */ /* 0x100fe20000004100 */
[----:B------:R-:W-:Y:S01]  /*59c0*/  F2FP.F16.E4M3.UNPACK_B R93, R94 ;  /* 0x0000005eff5d723e */ /* 0x000fe200020006ff */
[----:B------:R-:W-:Y:S01]  /*59d0*/  HADD2.F32 R130, -RZ, R130.H1_H1 ;  /* 0x30000082ff827230 */ /* 0x000fe20000004100 */
[-C--:B------:R-:W-:Y:S01]  /*59e0*/  F2FP.F16.E4M3.UNPACK_B R134, R85.reuse ;  /* 0x00000055ff86723e */ /* 0x080fe200020006ff */
[----:B------:R-:W-:Y:S01]  /*59f0*/  HADD2.F32 R84, -RZ, R109.H1_H1 ;  /* 0x3000006dff547230 */ /* 0x000fe20000004100 */
[----:B------:R-:W-:Y:S01]  /*5a00*/  F2FP.F16.E4M3.UNPACK_B R136, R85.H1 ;  /* 0x00000055ff88723e */ /* 0x000fe200030006ff */
[--C-:B------:R-:W-:Y:S01]  /*5a10*/  HADD2.F32 R85, -RZ, R107.reuse.H0_H0 ;  /* 0x2000006bff557230 */ /* 0x100fe20000004100 */
[-C--:B------:R-:W-:Y:S01]  /*5a20*/  F2FP.F16.E4M3.UNPACK_B R138, R86.reuse ;  /* 0x00000056ff8a723e */ /* 0x080fe200020006ff */
[--C-:B------:R-:W-:Y:S01]  /*5a30*/  HADD2.F32 R133, -RZ, R134.reuse.H0_H0 ;  /* 0x20000086ff857230 */ /* 0x100fe20000004100 */
[----:B------:R-:W-:Y:S01]  /*5a40*/  F2FP.F16.E4M3.UNPACK_B R140, R86.H1 ;  /* 0x00000056ff8c723e */ /* 0x000fe200030006ff */
[----:B------:R-:W-:Y:S01]  /*5a50*/  HADD2.F32 R86, -RZ, R107.H1_H1 ;  /* 0x3000006bff567230 */ /* 0x000fe20000004100 */
[----:B------:R-:W-:Y:S01]  /*5a60*/  F2FP.F16.E4M3.UNPACK_B R142, R87 ;  /* 0x00000057ff8e723e */ /* 0x000fe200020006ff */
[----:B------:R-:W-:Y:S01]  /*5a70*/  UIADD3 UR5, UPT, UPT, UR5, 0xe0, URZ ;  /* 0x000000e005057890 */ /* 0x000fe2000fffe0ff */
[----:B------:R-:W-:Y:S01]  /*5a80*/  HADD2.F32 R134, -RZ, R134.H1_H1 ;  /* 0x30000086ff867230 */ /* 0x000fe20000004100 */
[----:B------:R-:W-:Y:S01]  /*5a90*/  F2FP.F16.E4M3.UNPACK_B R114, R88 ;  /* 0x00000058ff72723e */ /* 0x000fe200020006ff */
[--C-:B------:R-:W-:Y:S01]  /*5aa0*/  HADD2.F32 R137, -RZ, R138.reuse.H0_H0 ;  /* 0x2000008aff897230 */ /* 0x100fe20000004100 */
[----:B------:R-:W-:Y:S01]  /*5ab0*/  UPRMT UR5, UR37, 0x654, UR5 ;  /* 0x0000065425057896 */ /* 0x000fe20008000005 */
[----:B------:R-:W-:Y:S01]  /*5ac0*/  HADD2.F32 R138, -RZ, R138.H1_H1 ;  /* 0x3000008aff8a7230 */ /* 0x000fe20000004100 */
[-C--:B------:R-:W-:Y:S01]  /*5ad0*/  F2FP.F16.E4M3.UNPACK_B R118, R89.reuse ;  /* 0x00000059ff76723e */ /* 0x080fe200020006ff */
[--C-:B------:R-:W-:Y:S01]  /*5ae0*/  HADD2.F32 R113, -RZ, R114.reuse.H0_H0 ;  /* 0x20000072ff717230 */ /* 0x100fe20000004100 */
[----:B------:R-:W-:Y:S01]  /*5af0*/  F2FP.F16.E4M3.UNPACK_B R120, R89.H1 ;  /* 0x00000059ff78723e */ /* 0x000fe200030006ff */
[C---:B---3--:R-:W-:Y:S01]  /*5b00*/  FMUL R4, R78.reuse, R4 ;  /* 0x000000044e047220 */ /* 0x048fe20000400000 */
[C---:B------:R-:W-:Y:S01]  /*5b10*/  FMUL R5, R78.reuse, R5 ;  /* 0x000000054e057220 */ /* 0x040fe20000400000 */
[C---:B------:R-:W-:Y:S01]  /*5b20*/  FMUL R8, R78.reuse, R8 ;  /* 0x000000084e087220 */ /* 0x040fe20000400000 */
[C---:B------:R-:W-:Y:S01]  /*5b30*/  FMUL R9, R78.reuse, R9 ;  /* 0x000000094e097220 */ /* 0x040fe20000400000 */
[----:B------:R-:W-:Y:S01]  /*5b40*/  SYNCS.ARRIVE.TRANS64.RED.A1T0 RZ, [UR5], RZ ;  /* 0x000000ffffff79a7 */ /* 0x000fe20008100405 */
[C---:B------:R-:W-:Y:S01]  /*5b50*/  FFMA R4, R81.reuse, R80, R4 ;  /* 0x0000005051047223 */ /* 0x040fe20000000004 */
[C---:B------:R-:W-:Y:S01]  /*5b60*/  FFMA R5, R81.reuse, R82, R5 ;  /* 0x0000005251057223 */ /* 0x040fe20000000005 */
[----:B------:R-:W-:Y:S02]  /*5b70*/  HADD2.F32 R89, -RZ, R93.H0_H0 ;  /* 0x2000005dff597230 */ /* 0x000fe40000004100 */
[C---:B------:R-:W-:Y:S01]  /*5b80*/  FMUL R12, R78.reuse, R12 ;  /* 0x0000000c4e0c7220 */ /* 0x040fe20000400000 */
        /* <DEDUP_REMOVED lines=11> */
[----:B------:R-:W-:Y:S02]  /*5c40*/  HADD2.F32 R114, -RZ, R114.H1_H1 ;  /* 0x30000072ff727230 */ /* 0x000fe40000004100 */
[C---:B------:R-:W-:Y:S01]  /*5c50*/  FMUL R32, R78.reuse, R36 ;  /* 0x000000244e207220 */ /* 0x040fe20000400000 */
[C---:B------:R-:W-:Y:S01]  /*5c60*/  FMUL R33, R78.reuse, R37 ;  /* 0x000000254e217220 */ /* 0x040fe20000400000 */
[--C-:B------:R-:W-:Y:S02]  /*5c70*/  HADD2.F32 R117, -RZ, R118.reuse.H0_H0 ;  /* 0x20000076ff757230 */ /* 0x100fe40000004100 */
[C---:B------:R-:W-:Y:S01]  /*5c80*/  FMUL R36, R78.reuse, R40 ;  /* 0x000000284e247220 */ /* 0x040fe20000400000 */
[----:B------:R-:W-:Y:S02]  /*5c90*/  HADD2.F32 R118, -RZ, R118.H1_H1 ;  /* 0x30000076ff767230 */ /* 0x000fe40000004100 */
        /* <DEDUP_REMOVED lines=8> */
[----:B------:R-:W-:Y:S01]  /*5d20*/  F2FP.F16.E4M3.UNPACK_B R92, R94.H1 ;  /* 0x0000005eff5c723e */ /* 0x000fe200030006ff */
[C---:B------:R-:W-:Y:S01]  /*5d30*/  FMUL R53, R78.reuse, R57 ;  /* 0x000000394e357220 */ /* 0x040fe20000400000 */
[C---:B------:R-:W-:Y:S01]  /*5d40*/  FMUL R56, R78.reuse, R60 ;  /* 0x0000003c4e387220 */ /* 0x040fe20000400000 */
[----:B------:R-:W-:Y:S01]  /*5d50*/  F2FP.F16.E4M3.UNPACK_B R141, R87.H1 ;  /* 0x00000057ff8d723e */ /* 0x000fe200030006ff */
[C---:B------:R-:W-:Y:S01]  /*5d60*/  FMUL R57, R78.reuse, R61 ;  /* 0x0000003d4e397220 */ /* 0x040fe20000400000 */
[----:B------:R-:W-:Y:S02]  /*5d70*/  HADD2.F32 R80, -RZ, R142.H1_H1 ;  /* 0x3000008eff507230 */ /* 0x000fe40000004100 */
[C---:B------:R-:W-:Y:S01]  /*5d80*/  FMUL R60, R78.reuse, R64 ;  /* 0x000000404e3c7220 */ /* 0x040fe20000400000 */
[----:B------:R-:W-:Y:S01]  /*5d90*/  F2FP.F16.E4M3.UNPACK_B R116, R88.H1 ;  /* 0x00000058ff74723e */ /* 0x000fe200030006ff */
[C---:B------:R-:W-:Y:S01]  /*5da0*/  FMUL R61, R78.reuse, R65 ;  /* 0x000000414e3d7220 */ /* 0x040fe20000400000 */
[C---:B------:R-:W-:Y:S01]  /*5db0*/  FMUL R6, R78.reuse, R6 ;  /* 0x000000064e067220 */ /* 0x040fe20000400000 */
[----:B------:R-:W-:Y:S01]  /*5dc0*/  F2FP.F16.E4M3.UNPACK_B R94, R95 ;  /* 0x0000005fff5e723e */ /* 0x000fe200020006ff */
[C---:B------:R-:W-:Y:S01]  /*5dd0*/  FMUL R7, R78.reuse, R7 ;  /* 0x000000074e077220 */ /* 0x040fe20000400000 */
[--C-:B------:R-:W-:Y:S02]  /*5de0*/  HADD2.F32 R87, -RZ, R105.reuse.H0_H0 ;  /* 0x20000069ff577230 */ /* 0x100fe40000004100 */
[C---:B------:R-:W-:Y:S01]  /*5df0*/  FFMA R6, R81.reuse, R83, R6 ;  /* 0x0000005351067223 */ /* 0x040fe20000000006 */
[----:B------:R-:W-:Y:S01]  /*5e00*/  F2FP.F16.E4M3.UNPACK_B R122, R90 ;  /* 0x0000005aff7a723e */ /* 0x000fe200020006ff */
[C---:B------:R-:W-:Y:S01]  /*5e10*/  FFMA R7, R81.reuse, R84, R7 ;  /* 0x0000005451077223 */ /* 0x040fe20000000007 */
[C---:B------:R-:W-:Y:S01]  /*5e20*/  FFMA R8, R81.reuse, R85, R8 ;  /* 0x0000005551087223 */ /* 0x040fe20000000008 */
[----:B------:R-:W-:Y:S01]  /*5e30*/  F2FP.F16.E4M3.UNPACK_B R124, R90.H1 ;  /* 0x0000005aff7c723e */ /* 0x000fe200030006ff */
[----:B------:R-:W-:Y:S02]  /*5e40*/  HADD2.F32 R88, -RZ, R105.H1_H1 ;  /* 0x30000069ff587230 */ /* 0x000fe40000004100 */
[----:B------:R-:W-:Y:S01]  /*5e50*/  FFMA R9, R81, R86, R9 ;  /* 0x0000005651097223 */ /* 0x000fe20000000009 */
[----:B------:R-:W-:Y:S01]  /*5e60*/  F2FP.SATFINITE.E4M3.F32.PACK_AB_MERGE_C R156, R7, R6, RZ ;  /* 0x00000006079c723e */ /* 0x000fe200048070ff */
[----:B------:R-:W-:Y:S02]  /*5e70*/  HADD2.F32 R90, -RZ, R93.H1_H1 ;  /* 0x3000005dff5a7230 */ /* 0x000fe40000004100 */
[C---:B------:R-:W-:Y:S01]  /*5e80*/  FMUL R10, R78.reuse, R10 ;  /* 0x0000000a4e0a7220 */ /* 0x040fe20000400000 */
[--C-:B------:R-:W-:Y:S01]  /*5e90*/  HADD2.F32 R93, -RZ, R94.reuse.H0_H0 ;  /* 0x2000005eff5d7230 */ /* 0x100fe20000004100 */
[----:B------:R-:W-:Y:S01]  /*5ea0*/  F2FP.SATFINITE.E4M3.F32.PACK_AB_MERGE_C R156, R5, R4, R156 ;  /* 0x00000004059c723e */ /* 0x000fe2000480709c */
[----:B------:R-:W-:Y:S02]  /*5eb0*/  HADD2.F32 R94, -RZ, R94.H1_H1 ;  /* 0x3000005eff5e7230 */ /* 0x000fe40000004100 */
[C---:B------:R-:W-:Y:S01]  /*5ec0*/  FFMA R10, R81.reuse, R87, R10 ;  /* 0x00000057510a7223 */ /* 0x040fe2000000000a */
[--C-:B------:R-:W-:Y:S02]  /*5ed0*/  HADD2.F32 R121, -RZ, R122.reuse.H0_H0 ;  /* 0x2000007aff797230 */ /* 0x100fe40000004100 */
[C---:B------:R-:W-:Y:S01]  /*5ee0*/  FMUL R11, R78.reuse, R11 ;  /* 0x0000000b4e0b7220 */ /* 0x040fe20000400000 */
[----:B------:R-:W-:Y:S01]  /*5ef0*/  F2FP.F16.E4M3.UNPACK_B R126, R91 ;  /* 0x0000005bff7e723e */ /* 0x000fe200020006ff */
[----:B------:R-:W-:Y:S01]  /*5f00*/  HADD2.F32 R122, -RZ, R122.H1_H1 ;  /* 0x3000007aff7a7230 */ /* 0x000fe20000004100 */
[----:B------:R-:W-:Y:S01]  /*5f10*/  F2FP.F16.E4M3.UNPACK_B R103, R95.H1 ;  /* 0x0000005fff67723e */ /* 0x000fe200030006ff */
[C---:B------:R-:W-:Y:S01]  /*5f20*/  FFMA R11, R81.reuse, R88, R11 ;  /* 0x00000058510b7223 */ /* 0x040fe2000000000b */
[----:B------:R-:W-:Y:S01]  /*5f30*/  F2FP.F16.E4M3.UNPACK_B R128, R91.H1 ;  /* 0x0000005bff80723e */ /* 0x000fe200030006ff */
[----:B------:R-:W-:Y:S02]  /*5f40*/  HADD2.F32 R91, -RZ, R92.H0_H0 ;  /* 0x2000005cff5b7230 */ /* 0x000fe40000004100 */
[C---:B------:R-:W-:Y:S01]  /*5f50*/  FFMA R12, R81.reuse, R89, R12 ;  /* 0x00000059510c7223 */ /* 0x040fe2000000000c */
[----:B------:R-:W-:Y:S01]  /*5f60*/  FFMA R13, R81, R90, R13 ;  /* 0x0000005a510d7223 */ /* 0x000fe2000000000d */
[----:B------:R-:W-:Y:S01]  /*5f70*/  F2FP.SATFINITE.E4M3.F32.PACK_AB_MERGE_C R157, R11, R10, RZ ;  /* 0x0000000a0b9d723e */ /* 0x000fe200048070ff */
[--C-:B------:R-:W-:Y:S01]  /*5f80*/  HADD2.F32 R125, -RZ, R126.reuse.H0_H0 ;  /* 0x2000007eff7d7230 */ /* 0x100fe20000004100 */
[----:B------:R-:W-:Y:S01]  /*5f90*/  F2FP.F16.E4M3.UNPACK_B R101, R96 ;  /* 0x00000060ff65723e */ /* 0x000fe200020006ff */
[----:B------:R-:W-:Y:S01]  /*5fa0*/  HADD2.F32 R126, -RZ, R126.H1_H1 ;  /* 0x3000007eff7e7230 */ /* 0x000fe20000004100 */
[----:B------:R-:W-:Y:S01]  /*5fb0*/  F2FP.SATFINITE.E4M3.F32.PACK_AB_MERGE_C R157, R9, R8, R157 ;  /* 0x00000008099d723e */ /* 0x000fe2000480709d */
[----:B------:R-:W-:Y:S02]  /*5fc0*/  HADD2.F32 R83, -RZ, R142.H0_H0 ;  /* 0x2000008eff537230 */ /* 0x000fe40000004100 */
[C---:B------:R-:W-:Y:S01]  /*5fd0*/  FMUL R14, R78.reuse, R14 ;  /* 0x0000000e4e0e7220 */ /* 0x040fe20000400000 */
[----:B------:R-:W-:Y:S02]  /*5fe0*/  HADD2.F32 R92, -RZ, R92.H1_H1 ;  /* 0x3000005cff5c7230 */ /* 0x000fe40000004100 */
[C---:B------:R-:W-:Y:S01]  /*5ff0*/  FMUL R15, R78.reuse, R15 ;  /* 0x0000000f4e0f7220 */ /* 0x040fe20000400000 */
[----:B------:R-:W-:Y:S01]  /*6000*/  F2FP.F16.E4M3.UNPACK_B R100, R96.H1 ;  /* 0x00000060ff64723e */ /* 0x000fe200030006ff */
[--C-:B------:R-:W-:Y:S02]  /*6010*/  HADD2.F32 R95, -RZ, R103.reuse.H0_H0 ;  /* 0x20000067ff5f7230 */ /* 0x100fe40000004100 */
[C---:B------:R-:W-:Y:S01]  /*6020*/  FFMA R14, R81.reuse, R91, R14 ;  /* 0x0000005b510e7223 */ /* 0x040fe2000000000e */
[C---:B------:R-:W-:Y:S01]  /*6030*/  FFMA R15, R81.reuse, R92, R15 ;  /* 0x0000005c510f7223 */ /* 0x040fe2000000000f */
[C---:B------:R-:W-:Y:S01]  /*6040*/  FFMA R16, R81.reuse, R93, R16 ;  /* 0x0000005d51107223 */ /* 0x040fe20000000010 */
[----:B------:R-:W-:Y:S01]  /*6050*/  FFMA R17, R81, R94, R17 ;  /* 0x0000005e51117223 */ /* 0x000fe20000000011 */
[-C--:B------:R-:W-:Y:S01]  /*6060*/  F2FP.F16.E4M3.UNPACK_B R102, R97.reuse ;  /* 0x00000061ff66723e */ /* 0x080fe200020006ff */
[----:B------:R-:W-:Y:S01]  /*6070*/  HADD2.F32 R96, -RZ, R103.H1_H1 ;  /* 0x30000067ff607230 */ /* 0x000fe20000004100 */
[----:B------:R-:W-:Y:S01]  /*6080*/  F2FP.SATFINITE.E4M3.F32.PACK_AB_MERGE_C R158, R15, R14, RZ ;  /* 0x0000000e0f9e723e */ /* 0x000fe200048070ff */
[C---:B------:R-:W-:Y:S01]  /*6090*/  FMUL R18, R78.reuse, R18 ;  /* 0x000000124e127220 */ /* 0x040fe20000400000 */
[----:B------:R-:W-:Y:S01]  /*60a0*/  F2FP.F16.E4M3.UNPACK_B R104, R97.H1 ;  /* 0x00000061ff68723e */ /* 0x000fe200030006ff */
[--C-:B------:R-:W-:Y:S01]  /*60b0*/  HADD2.F32 R97, -RZ, R101.reuse.H0_H0 ;  /* 0x20000065ff617230 */ /* 0x100fe20000004100 */
[----:B------:R-:W-:Y:S01]  /*60c0*/  F2FP.SATFINITE.E4M3.F32.PACK_AB_MERGE_C R158, R13, R12, R158 ;  /* 0x0000000c0d9e723e */ /* 0x000fe2000480709e */
[C---:B------:R-:W-:Y:S01]  /*60d0*/  FFMA R18, R81.reuse, R95, R18 ;  /* 0x0000005f51127223 */ /* 0x040fe20000000012 */
[----:B------:R-:W-:Y:S01]  /*60e0*/  F2FP.F16.E4M3.UNPACK_B R110, R99 ;  /* 0x00000063ff6e723e */ /* 0x000fe200020006ff */
[C---:B------:R-:W-:Y:S01]  /*60f0*/  FMUL R19, R78.reuse, R19 ;  /* 0x000000134e137220 */ /* 0x040fe20000400000 */
[----:B------:R-:W-:Y:S01]  /*6100*/  F2FP.F16.E4M3.UNPACK_B R112, R99.H1 ;  /* 0x00000063ff70723e */ /* 0x000fe200030006ff */
[----:B------:R-:W-:Y:S01]  /*6110*/  HADD2.F32 R99, -RZ, R101.H1_H1 ;  /* 0x30000065ff637230 */ /* 0x000fe20000004100 */
[-C--:B------:R-:W-:Y:S01]  /*6120*/  F2FP.F16.E4M3.UNPACK_B R106, R98.reuse ;  /* 0x00000062ff6a723e */ /* 0x080fe200020006ff */
[----:B------:R-:W-:Y:S01]  /*6130*/  HADD2.F32 R101, -RZ, R102.H0_H0 ;  /* 0x20000066ff657230 */ /* 0x000fe20000004100 */
[----:B------:R-:W-:Y:S01]  /*6140*/  F2FP.F16.E4M3.UNPACK_B R108, R98.H1 ;  /* 0x00000062ff6c723e */ /* 0x000fe200030006ff */
[----:B------:R-:W-:Y:S02]  /*6150*/  HADD2.F32 R98, -RZ, R100.H0_H0 ;  /* 0x20000064ff627230 */ /* 0x000fe40000004100 */
[C---:B------:R-:W-:Y:S01]  /*6160*/  FFMA R19, R81.reuse, R96, R19 ;  /* 0x0000006051137223 */ /* 0x040fe20000000013 */
[C---:B------:R-:W-:Y:S01]  /*6170*/  FFMA R0, R81.reuse, R97, R0 ;  /* 0x0000006151007223 */ /* 0x040fe20000000000 */
[----:B------:R-:W-:Y:S01]  /*6180*/  FFMA R2, R81, R99, R2 ;  /* 0x0000006351027223 */ /* 0x000fe20000000002 */
[----:B------:R-:W-:Y:S02]  /*6190*/  HADD2.F32 R102, -RZ, R102.H1_H1 ;  /* 0x30000066ff667230 */ /* 0x000fe40000004100 */
[C---:B------:R-:W-:Y:S01]  /*61a0*/  FMUL R3, R78.reuse, R22 ;  /* 0x000000164e037220 */ /* 0x040fe20000400000 */
[----:B------:R-:W-:Y:S01]  /*61b0*/  HADD2.F32 R100, -RZ, R100.H1_H1 ;  /* 0x30000064ff647230 */ /* 0x000fe20000004100 */
[----:B------:R-:W-:Y:S01]  /*61c0*/  F2FP.SATFINITE.E4M3.F32.PACK_AB_MERGE_C R159, R19, R18, RZ ;  /* 0x00000012139f723e */ /* 0x000fe200048070ff */
[--C-:B------:R-:W-:Y:S02]  /*61d0*/  HADD2.F32 R105, -RZ, R106.reuse.H0_H0 ;  /* 0x2000006aff697230 */ /* 0x100fe40000004100 */
[----:B------:R-:W-:Y:S01]  /*61e0*/  FFMA R3, R81, R98, R3 ;  /* 0x0000006251037223 */ /* 0x000fe20000000003 */
[----:B------:R-:W-:Y:S01]  /*61f0*/  HADD2.F32 R106, -RZ, R106.H1_H1 ;  /* 0x3000006aff6a7230 */ /* 0x000fe20000004100 */
[----:B------:R-:W-:Y:S01]  /*6200*/  F2FP.SATFINITE.E4M3.F32.PACK_AB_MERGE_C R159, R17, R16, R159 ;  /* 0x00000010119f723e */ /* 0x000fe2000480709f */
[----:B------:R-:W-:Y:S02]  /*6210*/  HADD2.F32 R109, -RZ, R110.H0_H0 ;  /* 0x2000006eff6d7230 */ /* 0x000fe40000004100 */
[C---:B------:R-:W-:Y:S01]  /*6220*/  FMUL R23, R78.reuse, R23 ;  /* 0x000000174e177220 */ /* 0x040fe20000400000 */
[--C-:B------:R-:W-:Y:S02]  /*6230*/  HADD2.F32 R103, -RZ, R104.reuse.H0_H0 ;  /* 0x20000068ff677230 */ /* 0x100fe40000004100 */
[C---:B------:R-:W-:Y:S01]  /*6240*/  FMUL R22, R78.reuse, R26 ;  /* 0x0000001a4e167220 */ /* 0x040fe20000400000 */
[----:B------:R-:W-:Y:S01]  /*6250*/  HADD2.F32 R104, -RZ, R104.H1_H1 ;  /* 0x30000068ff687230 */ /* 0x000fe20000004100 */
[----:B------:R1:W-:Y:S01]  /*6260*/  STS.128 [R168+UR43+0x2200], R156 ;  /* 0x0022009ca8007988 */ /* 0x0003e20008000c2b */
[C---:B------:R-:W-:Y:S01]  /*6270*/  FFMA R23, R81.reuse, R100, R23 ;  /* 0x0000006451177223 */ /* 0x040fe20000000017 */
[C---:B------:R-:W-:Y:S01]  /*6280*/  FFMA R20, R81.reuse, R101, R20 ;  /* 0x0000006551147223 */ /* 0x040fe20000000014 */
[C---:B------:R-:W-:Y:S01]  /*6290*/  FFMA R21, R81.reuse, R102, R21 ;  /* 0x0000006651157223 */ /* 0x040fe20000000015 */
[----:B------:R-:W-:Y:S01]  /*62a0*/  FFMA R22, R81, R103, R22 ;  /* 0x0000006751167223 */ /* 0x000fe20000000016 */
[----:B------:R-:W-:Y:S01]  /*62b0*/  HADD2.F32 R110, -RZ, R110.H1_H1 ;  /* 0x3000006eff6e7230 */ /* 0x000fe20000004100 */
[----:B------:R-:W-:Y:S01]  /*62c0*/  F2FP.SATFINITE.E4M3.F32.PACK_AB_MERGE_C R161, R23, R3, RZ ;  /* 0x0000000317a1723e */ /* 0x000fe200048070ff */
[C---:B------:R-:W-:Y:S01]  /*62d0*/  FMUL R27, R78.reuse, R27 ;  /* 0x0000001b4e1b7220 */ /* 0x040fe20000400000 */
[--C-:B------:R-:W-:Y:S02]  /*62e0*/  HADD2.F32 R107, -RZ, R108.reuse.H0_H0 ;  /* 0x2000006cff6b7230 */ /* 0x100fe40000004100 */
[----:B------:R-:W-:Y:S01]  /*62f0*/  FMUL R26, R78, R30 ;  /* 0x0000001e4e1a7220 */ /* 0x000fe20000400000 */
[----:B------:R-:W-:Y:S01]  /*6300*/  HADD2.F32 R108, -RZ, R108.H1_H1 ;  /* 0x3000006cff6c7230 */ /* 0x000fe20000004100 */
[----:B------:R-:W-:Y:S01]  /*6310*/  F2FP.SATFINITE.E4M3.F32.PACK_AB_MERGE_C R160, R2, R0, R161 ;  /* 0x0000000002a0723e */ /* 0x000fe200048070a1 */
[C---:B------:R-:W-:Y:S01]  /*6320*/  FFMA R27, R81.reuse, R104, R27 ;  /* 0x00000068511b7223 */ /* 0x040fe2000000001b */
[C---:B------:R-:W-:Y:S01]  /*6330*/  FFMA R24, R81.reuse, R105, R24 ;  /* 0x0000006951187223 */ /* 0x040fe20000000018 */
[C---:B------:R-:W-:Y:S01]  /*6340*/  FFMA R25, R81.reuse, R106, R25 ;  /* 0x0000006a51197223 */ /* 0x040fe20000000019 */
[----:B------:R-:W-:Y:S01]  /*6350*/  FFMA R26, R81, R107, R26 ;  /* 0x0000006b511a7223 */ /* 0x000fe2000000001a */
[C---:B------:R-:W-:Y:S01]  /*6360*/  FMUL R31, R78.reuse, R31 ;  /* 0x0000001f4e1f7220 */ /* 0x040fe20000400000 */
[--C-:B------:R-:W-:Y:S01]  /*6370*/  HADD2.F32 R111, -RZ, R112.reuse.H0_H0 ;  /* 0x20000070ff6f7230 */ /* 0x100fe20000004100 */
[----:B------:R-:W-:Y:S01]  /*6380*/  F2FP.SATFINITE.E4M3.F32.PACK_AB_MERGE_C R162, R27, R22, RZ ;  /* 0x000000161ba2723e */ /* 0x000fe200048070ff */
[----:B------:R-:W-:Y:S02]  /*6390*/  HADD2.F32 R112, -RZ, R112.H1_H1 ;  /* 0x30000070ff707230 */ /* 0x000fe40000004100 */
[C---:B------:R-:W-:Y:S01]  /*63a0*/  FFMA R31, R81.reuse, R108, R31 ;  /* 0x0000006c511f7223 */ /* 0x040fe2000000001f */
[----:B------:R-:W-:Y:S01]  /*63b0*/  FFMA R28, R81, R109, R28 ;  /* 0x0000006d511c7223 */ /* 0x000fe2000000001c */
[----:B------:R-:W-:Y:S01]  /*63c0*/  F2FP.SATFINITE.E4M3.F32.PACK_AB_MERGE_C R161, R21, R20, R162 ;  /* 0x0000001415a1723e */ /* 0x000fe200048070a2 */
[----:B------:R-:W-:Y:S01]  /*63d0*/  FFMA R29, R81, R110, R29 ;  /* 0x0000006e511d7223 */ /* 0x000fe2000000001d */
[C---:B------:R-:W-:Y:S01]  /*63e0*/  FMUL R30, R78.reuse, R34 ;  /* 0x000000224e1e7220 */ /* 0x040fe20000400000 */
[----:B------:R-:W-:Y:S01]  /*63f0*/  F2FP.SATFINITE.E4M3.F32.PACK_AB_MERGE_C R163, R31, R26, RZ ;  /* 0x0000001a1fa3723e */ /* 0x000fe200048070ff */
[C---:B------:R-:W-:Y:S01]  /*6400*/  FMUL R35, R78.reuse, R35 ;  /* 0x000000234e237220 */ /* 0x040fe20000400000 */
[--C-:B------:R-:W-:Y:S02]  /*6410*/  HADD2.F32 R115, -RZ, R116.reuse.H0_H0 ;  /* 0x20000074ff737230 */ /* 0x100fe40000004100 */
[----:B------:R-:W-:Y:S01]  /*6420*/  FFMA R30, R81, R111, R30 ;  /* 0x0000006f511e7223 */ /* 0x000fe2000000001e */
[----:B------:R-:W-:Y:S01]  /*6430*/  F2FP.SATFINITE.E4M3.F32.PACK_AB_MERGE_C R162, R25, R24, R163 ;  /* 0x0000001819a2723e */ /* 0x000fe200048070a3 */
[C---:B------:R-:W-:Y:S01]  /*6440*/  FFMA R35, R81.reuse, R112, R35 ;  /* 0x0000007051237223 */ /* 0x040fe20000000023 */
[C---:B------:R-:W-:Y:S01]  /*6450*/  FFMA R32, R81.reuse, R113, R32 ;  /* 0x0000007151207223 */ /* 0x040fe20000000020 */
[----:B------:R-:W-:Y:S01]  /*6460*/  FFMA R33, R81, R114, R33 ;  /* 0x0000007251217223 */ /* 0x000fe20000000021 */
[----:B------:R-:W-:Y:S02]  /*6470*/  HADD2.F32 R116, -RZ, R116.H1_H1 ;  /* 0x30000074ff747230 */ /* 0x000fe40000004100 */
        /* <DEDUP_REMOVED lines=9> */
[----:B------:R-:W-:Y:S01]  /*6510*/  HADD2.F32 R120, -RZ, R120.H1_H1 ;  /* 0x30000078ff787230 */ /* 0x000fe20000004100 */
[----:B------:R1:W-:Y:S01]  /*6520*/  STS.128 [R178+0x2010], R160 ;  /* 0x002010a0b2007388 */ /* 0x0003e20000000c00 */
[----:B------:R-:W-:Y:S01]  /*6530*/  F2FP.SATFINITE.E4M3.F32.PACK_AB_MERGE_C R184, R39, R34, RZ ;  /* 0x0000002227b8723e */ /* 0x000fe200048070ff */
[C---:B------:R-:W-:Y:S01]  /*6540*/  FMUL R38, R78.reuse, R42 ;  /* 0x0000002a4e267220 */ /* 0x040fe20000400000 */
[C---:B------:R-:W-:Y:S01]  /*6550*/  FMUL R43, R78.reuse, R43 ;  /* 0x0000002b4e2b7220 */ /* 0x040fe20000400000 */
[--C-:B------:R-:W-:Y:S01]  /*6560*/  HADD2.F32 R123, -RZ, R124.reuse.H0_H0 ;  /* 0x2000007cff7b7230 */ /* 0x100fe20000004100 */
[----:B------:R-:W-:Y:S01]  /*6570*/  F2FP.SATFINITE.E4M3.F32.PACK_AB_MERGE_C R184, R33, R32, R184 ;  /* 0x0000002021b8723e */ /* 0x000fe200048070b8 */
[C---:B------:R-:W-:Y:S01]  /*6580*/  FFMA R38, R81.reuse, R119, R38 ;  /* 0x0000007751267223 */ /* 0x040fe20000000026 */
        /* <DEDUP_REMOVED lines=12> */
[C---:B------:R-:W-:Y:S01]  /*6650*/  FFMA R45, R81.reuse, R126, R45 ;  /* 0x0000007e512d7223 */ /* 0x040fe2000000002d */
[----:B------:R-:W-:Y:S02]  /*6660*/  HADD2.F32 R128, -RZ, R128.H1_H1 ;  /* 0x30000080ff807230 */ /* 0x000fe40000004100 */
[C---:B------:R-:W-:Y:S01]  /*6670*/  FMUL R46, R78.reuse, R50 ;  /* 0x000000324e2e7220 */ /* 0x040fe20000400000 */
[C---:B------:R-:W-:Y:S01]  /*6680*/  FMUL R51, R78.reuse, R51 ;  /* 0x000000334e337220 */ /* 0x040fe20000400000 */
[--C-:B------:R-:W-:Y:S02]  /*6690*/  HADD2.F32 R131, -RZ, R132.reuse.H0_H0 ;  /* 0x20000084ff837230 */ /* 0x100fe40000004100 */
[C---:B------:R-:W-:Y:S01]  /*66a0*/  FMUL R50, R78.reuse, R54 ;  /* 0x000000364e327220 */ /* 0x040fe20000400000 */
[C---:B------:R-:W-:Y:S01]  /*66b0*/  FFMA R46, R81.reuse, R127, R46 ;  /* 0x0000007f512e7223 */ /* 0x040fe2000000002e */
[----:B------:R-:W-:Y:S02]  /*66c0*/  HADD2.F32 R132, -RZ, R132.H1_H1 ;  /* 0x30000084ff847230 */ /* 0x000fe40000004100 */
[C---:B------:R-:W-:Y:S01]  /*66d0*/  FFMA R51, R81.reuse, R128, R51 ;  /* 0x0000008051337223 */ /* 0x040fe20000000033 */
[C---:B------:R-:W-:Y:S01]  /*66e0*/  FMUL R55, R78.reuse, R55 ;  /* 0x000000374e377220 */ /* 0x040fe20000400000 */
[C---:B------:R-:W-:Y:S01]  /*66f0*/  FFMA R48, R81.reuse, R129, R48 ;  /* 0x0000008151307223 */ /* 0x040fe20000000030 */
[C---:B------:R-:W-:Y:S01]  /*6700*/  FFMA R49, R81.reuse, R130, R49 ;  /* 0x0000008251317223 */ /* 0x040fe20000000031 */
[--C-:B------:R-:W-:Y:S02]  /*6710*/  HADD2.F32 R135, -RZ, R136.reuse.H0_H0 ;  /* 0x20000088ff877230 */ /* 0x100fe40000004100 */
[C---:B------:R-:W-:Y:S01]  /*6720*/  FFMA R50, R81.reuse, R131, R50 ;  /* 0x0000008351327223 */ /* 0x040fe20000000032 */
[----:B------:R-:W-:Y:S02]  /*6730*/  HADD2.F32 R136, -RZ, R136.H1_H1 ;  /* 0x30000088ff887230 */ /* 0x000fe40000004100 */
[C---:B------:R-:W-:Y:S01]  /*6740*/  FMUL R54, R78.reuse, R58 ;  /* 0x0000003a4e367220 */ /* 0x040fe20000400000 */
        /* <DEDUP_REMOVED lines=16> */
[----:B------:R-:W-:Y:S01]  /*6850*/  FFMA R63, R81, R140, R63 ;  /* 0x0000008c513f7223 */ /* 0x000fe2000000003f */
[----:B------:R-:W-:Y:S01]  /*6860*/  FMUL R67, R78, R67 ;  /* 0x000000434e437220 */ /* 0x000fe20000400000 */
[----:B------:R-:W-:Y:S01]  /*6870*/  F2FP.SATFINITE.E4M3.F32.PACK_AB_MERGE_C R186, R47, R42, RZ ;  /* 0x0000002a2fba723e */ /* 0x000fe200048070ff */
[----:B------:R-:W-:Y:S01]  /*6880*/  FFMA R60, R81, R83, R60 ;  /* 0x00000053513c7223 */ /* 0x000fe2000000003c */
[----:B------:R-:W-:Y:S01]  /*6890*/  F2FP.SATFINITE.E4M3.F32.PACK_AB_MERGE_C R187, R51, R46, RZ ;  /* 0x0000002e33bb723e */ /* 0x000fe200048070ff */
[C---:B------:R-:W-:Y:S01]  /*68a0*/  FFMA R61, R81.reuse, R80, R61 ;  /* 0x00000050513d7223 */ /* 0x040fe2000000003d */
[C---:B------:R-:W-:Y:S01]  /*68b0*/  FFMA R62, R81.reuse, R85, R62 ;  /* 0x00000055513e7223 */ /* 0x040fe2000000003e */
[----:B------:R-:W-:Y:S01]  /*68c0*/  FFMA R67, R81, R82, R67 ;  /* 0x0000005251437223 */ /* 0x000fe20000000043 */
[----:B------:R-:W-:Y:S02]  /*68d0*/  F2FP.SATFINITE.E4M3.F32.PACK_AB_MERGE_C R186, R41, R40, R186 ;  /* 0x0000002829ba723e */ /* 0x000fe400048070ba */
[----:B------:R-:W-:Y:S02]  /*68e0*/  F2FP.SATFINITE.E4M3.F32.PACK_AB_MERGE_C R187, R45, R44, R187 ;  /* 0x0000002c2dbb723e */ /* 0x000fe400048070bb */
[----:B------:R-:W-:Y:S02]  /*68f0*/  F2FP.SATFINITE.E4M3.F32.PACK_AB_MERGE_C R188, R55, R50, RZ ;  /* 0x0000003237bc723e */ /* 0x000fe400048070ff */
[----:B------:R-:W-:Y:S01]  /*6900*/  F2FP.SATFINITE.E4M3.F32.PACK_AB_MERGE_C R189, R59, R54, RZ ;  /* 0x000000363bbd723e */ /* 0x000fe200048070ff */
[----:B------:R1:W-:Y:S01]  /*6910*/  STS.128 [R177+0x2020], R184 ;  /* 0x002020b8b1007388 */ /* 0x0003e20000000c00 */
[----:B------:R-:W-:Y:S02]  /*6920*/  F2FP.SATFINITE.E4M3.F32.PACK_AB_MERGE_C R190, R63, R58, RZ ;  /* 0x0000003a3fbe723e */ /* 0x000fe400048070ff */
[----:B------:R-:W-:Y:S02]  /*6930*/  F2FP.SATFINITE.E4M3.F32.PACK_AB_MERGE_C R182, R67, R62, RZ ;  /* 0x0000003e43b6723e */ /* 0x000fe400048070ff */
[----:B------:R-:W-:Y:S02]  /*6940*/  F2FP.SATFINITE.E4M3.F32.PACK_AB_MERGE_C R188, R49, R48, R188 ;  /* 0x0000003031bc723e */ /* 0x000fe400048070bc */
[----:B------:R-:W-:Y:S02]  /*6950*/  F2FP.SATFINITE.E4M3.F32.PACK_AB_MERGE_C R189, R53, R52, R189 ;  /* 0x0000003435bd723e */ /* 0x000fe400048070bd */
[----:B------:R-:W-:Y:S02]  /*6960*/  F2FP.SATFINITE.E4M3.F32.PACK_AB_MERGE_C R190, R57, R56, R190 ;  /* 0x0000003839be723e */ /* 0x000fe400048070be */
[----:B------:R-:W-:Y:S02]  /*6970*/  F2FP.SATFINITE.E4M3.F32.PACK_AB_MERGE_C R191, R61, R60, R182 ;  /* 0x0000003c3dbf723e */ /* 0x000fe400048070b6 */
[----:B------:R-:W-:Y:S03]  /*6980*/  IADD3 R76, PT, PT, R76, 0x1, RZ ;  /* 0x000000014c4c7810 */ /* 0x000fe60007ffe0ff */
[----:B------:R1:W-:Y:S01]  /*6990*/  STS.128 [R176+0x2030], R188 ;  /* 0x002030bcb0007388 */ /* 0x0003e20000000c00 */
[----:B------:R-:W-:Y:S01]  /*69a0*/  @!PT LDS RZ, [RZ] ;  /* 0x00000000fffff984 */ /* 0x000fe20000000800 */
[----:B------:R-:W-:Y:S01]  /*69b0*/  @!PT LDS RZ, [RZ] ;  /* 0x00000000fffff984 */ /* 0x000fe20000000800 */
[----:B------:R-:W-:Y:S01]  /*69c0*/  @!PT LDS RZ, [RZ] ;  /* 0x00000000fffff984 */ /* 0x000fe20000000800 */
[----:B------:R-:W-:Y:S01]  /*69d0*/  @!PT LDS RZ, [RZ] ;  /* 0x00000000fffff984 */ /* 0x000fe20000000800 */
[----:B------:R3:W-:Y:S07]  /*69e0*/  MEMBAR.ALL.CTA ;  /* 0x0000000000007992 */ /* 0x0007ee0000008000 */
[----:B---3--:R-:W3:Y:S02]  /*69f0*/  FENCE.VIEW.ASYNC.S ;  /* 0x00000000000073c6 */ /* 0x008ee40000000000 */
[----:B---3--:R-:W-:Y:S06]  /*6a00*/  BAR.SYNC.DEFER_BLOCKING 0x1, 0x80 ;  /* 0x0042000000007b1d */ /* 0x008fec0000010000 */
[----:B------:R-:W-:Y:S05]  /*6a10*/  @P0 BRA `(.L_x_97) ;  /* 0x0000000000340947 */ /* 0x000fea0003800000 */
[----:B------:R-:W-:Y:S01]  /*6a20*/  UIADD3 UR12, UPT, UPT, UR43, 0x2200, URZ ;  /* 0x000022002b0c7890 */ /* 0x000fe2000fffe0ff */
[----:B------:R-:W-:Y:S01]  /*6a30*/  R2UR UR9, R155 ;  /* 0x000000009b0972ca */ /* 0x000fe200000e0000 */
[----:B------:R-:W-:Y:S01]  /*6a40*/  UIADD3 UR10, UP0, UPT, UR46, 0x680, URZ ;  /* 0x000006802e0a7890 */ /* 0x000fe2000ff1e0ff */
[----:B------:R-:W-:Y:S01]  /*6a50*/  R2UR UR8, R165 ;  /* 0x00000000a50872ca */ /* 0x000fe200000e0000 */
[----:B------:R-:W-:Y:S02]  /*6a60*/  UMOV UR7, UR36 ;  /* 0x0000002400077c82 */ /* 0x000fe40008000000 */
[----:B------:R-:W-:Y:S01]  /*6a70*/  IMAD.U32 R179, RZ, RZ, UR12 ;  /* 0x0000000cffb37e24 */ /* 0x000fe2000f8e00ff */
[----:B------:R-:W-:Y:S04]  /*6a80*/  UIADD3.X UR11, UPT, UPT, URZ, UR47, URZ, UP0, !UPT ;  /* 0x0000002fff0b7290 */ /* 0x000fe800087fe4ff */
[----:B------:R-:W-:Y:S03]  /*6a90*/  R2UR UR4, R179 ;  /* 0x00000000b30472ca */ /* 0x000fe600000e0000 */
[----:B------:R-:W-:Y:S02]  /*6aa0*/  USHF.L.U32 UR5, UR9, 0x6, URZ ;  /* 0x0000000609057899 */ /* 0x000fe400080006ff */
[----:B------:R-:W-:Y:S09]  /*6ab0*/  USHF.L.U32 UR6, UR8, 0x7, URZ ;  /* 0x0000000708067899 */ /* 0x000ff200080006ff */
[----:B------:R3:W-:Y:S01]  /*6ac0*/  UTMASTG.3D [UR4], [UR10] ;  /* 0x000000040a0073b5 */ /* 0x0007e20008010000 */
[----:B------:R0:W-:Y:S01]  /*6ad0*/  UTMACMDFLUSH ;  /* 0x00000000000079b7 */ /* 0x0001e20000000000 */
[----:B---3--:R-:W-:Y:S04]  /*6ae0*/  DEPBAR.LE SB0, 0x0 ;  /* 0x000080000000791a */ /* 0x008fe80000000000 */
.L_x_97:
[----:B------:R-:W-:Y:S05]  /*6af0*/  BSYNC.RECONVERGENT B0 ;  /* 0x0000000000007941 */ /* 0x000fea0003800200 */
.L_x_96:
[----:B------:R-:W-:Y:S01]  /*6b00*/  BAR.SYNC.DEFER_BLOCKING 0x1, 0x80 ;  /* 0x0042000000007b1d */ /* 0x000fe20000010000 */
[----:B------:R-:W-:Y:S01]  /*6b10*/  ISETP.NE.AND P2, PT, R180, RZ, PT ;  /* 0x000000ffb400720c */ /* 0x000fe20003f45270 */
[----:B------:R-:W-:Y:S01]  /*6b20*/  IMAD.IADD R155, R75, 0x1, R143 ;  /* 0x000000014b9b7824 */ /* 0x000fe200078e028f */
[----:B------:R-:W-:Y:S01]  /*6b30*/  ISETP.NE.AND P0, PT, R181, 0x2, PT ;  /* 0x00000002b500780c */ /* 0x000fe20003f05270 */
[----:B------:R-:W-:Y:S01]  /*6b40*/  IMAD.IADD R165, R77, 0x1, R154 ;  /* 0x000000014da57824 */ /* 0x000fe200078e029a */
[----:B------:R-:W-:Y:S02]  /*6b50*/  ISETP.NE.AND P1, PT, R76, 0x4, PT ;  /* 0x000000044c00780c */ /* 0x000fe40003f25270 */
[----:B------:R-:W-:Y:S02]  /*6b60*/  SEL R3, RZ, 0x1, P0 ;  /* 0x00000001ff037807 */ /* 0x000fe40000000000 */
[----:B------:R-:W-:Y:S02]  /*6b70*/  SEL R0, RZ, 0x1, P1 ;  /* 0x00000001ff007807 */ /* 0x000fe40000800000 */
[----:B------:R-:W-:Y:S02]  /*6b80*/  LOP3.LUT R174, R174, R3, RZ, 0x3c, !PT ;  /* 0x00000003aeae7212 */ /* 0x000fe400078e3cff */
[----:B------:R-:W-:Y:S02]  /*6b90*/  LOP3.LUT R175, R175, R0, RZ, 0x3c, !PT ;  /* 0x00000000afaf7212 */ /* 0x000fe400078e3cff */
[----:B------:R-:W-:Y:S02]  /*6ba0*/  @P2 R2UR UR36, R171 ;  /* 0x00000000ab2422ca */ /* 0x000fe400000e0000 */
[----:B------:R-:W-:Y:S02]  /*6bb0*/  SEL R181, R181, RZ, P0 ;  /* 0x000000ffb5b57207 */ /* 0x000fe40000000000 */
[----:B------:R-:W-:Y:S01]  /*6bc0*/  SEL R76, R76, RZ, P1 ;  /* 0x000000ff4c4c7207 */ /* 0x000fe20000800000 */
[----:B------:R-:W-:Y:S10]  /*6bd0*/  @P2 BRA `(.L_x_98) ;  /* 0xffffffdc00702947 */ /* 0x000ff4000383ffff */
[----:B------:R-:W-:Y:S05]  /*6be0*/  EXIT ;  /* 0x000000000000794d */ /* 0x000fea0003800000 */
.L_x_19:
[----:B--2---:R2:W1:Y:S02]  /*6bf0*/  SYNCS.PHASECHK.TRANS64.TRYWAIT P0, [R3+URZ+0x110], R2 ;  /* 0x00011002030075a7 */ /* 0x00446400080011ff */
[----:B-1----:R-:W-:Y:S05]  /*6c00*/  @!P0 NANOSLEEP.SYNCS 0x989680 ;  /* 0x009896800000895d */ /* 0x002fea0003900000 */
[----:B------:R-:W1:Y:S02]  /*6c10*/  @!P0 SYNCS.PHASECHK.TRANS64 P0, [R3+URZ+0x110], R2 ;  /* 0x00011002030085a7 */ /* 0x000e6400080010ff */
[----:B-1----:R-:W-:Y:S05]  /*6c20*/  @!P0 BRA `(.L_x_19) ;  /* 0xfffffffc00f08947 */ /* 0x002fea000383ffff */
[----:B------:R-:W-:Y:S05]  /*6c30*/  BRA `(.L_x_99) ;  /* 0xffffffa800707947 */ /* 0x000fea000383ffff */
.L_x_22:
[----:B-1----:R-:W-:-:S07]  /*6c40*/  MOV R2, UR33 ;  /* 0x0000002100027c02 */ /* 0x002fce0008000f00 */
.L_x_100:
[----:B-1----:R1:W2:Y:S02]  /*6c50*/  SYNCS.PHASECHK.TRANS64.TRYWAIT P0, [R2+URZ+0x40], R5 ;  /* 0x00004005020075a7 */ /* 0x0022a400080011ff */
[----:B--2---:R-:W-:Y:S05]  /*6c60*/  @!P0 NANOSLEEP.SYNCS 0x989680 ;  /* 0x009896800000895d */ /* 0x004fea0003900000 */
[----:B------:R-:W2:Y:S02]  /*6c70*/  @!P0 SYNCS.PHASECHK.TRANS64 P0, [R2+URZ+0x40], R5 ;  /* 0x00004005020085a7 */ /* 0x000ea400080010ff */
[----:B--2---:R-:W-:Y:S05]  /*6c80*/  @!P0 BRA `(.L_x_100) ;  /* 0xfffffffc00f08947 */ /* 0x004fea000383ffff */
[----:B------:R-:W-:Y:S05]  /*6c90*/  BRA `(.L_x_21) ;  /* 0xffffffa800c07947 */ /* 0x000fea000383ffff */
.L_x_28:
[----:B-1----:R-:W-:-:S07]  /*6ca0*/  MOV R2, UR17 ;  /* 0x0000001100027c02 */ /* 0x002fce0008000f00 */
.L_x_101:
[----:B-1----:R1:W2:Y:S02]  /*6cb0*/  SYNCS.PHASECHK.TRANS64.TRYWAIT P0, [R2+URZ+0x40], R5 ;  /* 0x00004005020075a7 */ /* 0x0022a400080011ff */
[----:B--2---:R-:W-:Y:S05]  /*6cc0*/  @!P0 NANOSLEEP.SYNCS 0x989680 ;  /* 0x009896800000895d */ /* 0x004fea0003900000 */
[----:B------:R-:W2:Y:S02]  /*6cd0*/  @!P0 SYNCS.PHASECHK.TRANS64 P0, [R2+URZ+0x40], R5 ;  /* 0x00004005020085a7 */ /* 0x000ea400080010ff */
[----:B--2---:R-:W-:Y:S05]  /*6ce0*/  @!P0 BRA `(.L_x_101) ;  /* 0xfffffffc00f08947 */ /* 0x004fea000383ffff */
[----:B------:R-:W-:Y:S05]  /*6cf0*/  BRA `(.L_x_27) ;  /* 0xffffffac00687947 */ /* 0x000fea000383ffff */
.L_x_32:
[----:B-1----:R1:W2:Y:S02]  /*6d00*/  SYNCS.PHASECHK.TRANS64.TRYWAIT P0, [R2+URZ+0xa0], R3 ;  /* 0x0000a003020075a7 */ /* 0x0022a400080011ff */
[----:B--2---:R-:W-:Y:S05]  /*6d10*/  @!P0 NANOSLEEP.SYNCS 0x989680 ;  /* 0x009896800000895d */ /* 0x004fea0003900000 */
[----:B------:R-:W2:Y:S02]  /*6d20*/  @!P0 SYNCS.PHASECHK.TRANS64 P0, [R2+URZ+0xa0], R3 ;  /* 0x0000a003020085a7 */ /* 0x000ea400080010ff */
[----:B--2---:R-:W-:Y:S05]  /*6d30*/  @!P0 BRA `(.L_x_32) ;  /* 0xfffffffc00f08947 */ /* 0x004fea000383ffff */
[----:B------:R-:W-:Y:S05]  /*6d40*/  BRA `(.L_x_102) ;  /* 0xffffffac00f87947 */ /* 0x000fea000383ffff */
.L_x_36:
[----:B----4-:R-:W-:-:S07]  /*6d50*/  MOV R0, UR5 ;  /* 0x0000000500007c02 */ /* 0x010fce0008000f00 */
.L_x_103:
[----:B-1----:R1:W2:Y:S02]  /*6d60*/  SYNCS.PHASECHK.TRANS64.TRYWAIT P0, [R0+URZ], R3 ;  /* 0x00000003000075a7 */ /* 0x0022a400080011ff */
[----:B--2---:R-:W-:Y:S05]  /*6d70*/  @!P0 NANOSLEEP.SYNCS 0x989680 ;  /* 0x009896800000895d */ /* 0x004fea0003900000 */
[----:B------:R-:W2:Y:S02]  /*6d80*/  @!P0 SYNCS.PHASECHK.TRANS64 P0, [R0+URZ], R3 ;  /* 0x00000003000085a7 */ /* 0x000ea400080010ff */
[----:B--2---:R-:W-:Y:S05]  /*6d90*/  @!P0 BRA `(.L_x_103) ;  /* 0xfffffffc00f08947 */ /* 0x004fea000383ffff */
[----:B------:R-:W-:Y:S05]  /*6da0*/  BRA `(.L_x_104) ;  /* 0xffffffb400687947 */ /* 0x000fea000383ffff */
.L_x_37:
[----:B----4-:R-:W-:-:S07]  /*6db0*/  MOV R0, UR5 ;  /* 0x0000000500007c02 */ /* 0x010fce0008000f00 */
.L_x_105:
[----:B-1----:R1:W2:Y:S02]  /*6dc0*/  SYNCS.PHASECHK.TRANS64.TRYWAIT P0, [R0+URZ], R3 ;  /* 0x00000003000075a7 */ /* 0x0022a400080011ff */
[----:B--2---:R-:W-:Y:S05]  /*6dd0*/  @!P0 NANOSLEEP.SYNCS 0x989680 ;  /* 0x009896800000895d */ /* 0x004fea0003900000 */
[----:B------:R-:W2:Y:S02]  /*6de0*/  @!P0 SYNCS.PHASECHK.TRANS64 P0, [R0+URZ], R3 ;  /* 0x00000003000085a7 */ /* 0x000ea400080010ff */
[----:B--2---:R-:W-:Y:S05]  /*6df0*/  @!P0 BRA `(.L_x_105) ;  /* 0xfffffffc00f08947 */ /* 0x004fea000383ffff */
[----:B------:R-:W-:Y:S05]  /*6e00*/  BRA `(.L_x_106) ;  /* 0xffffffb400747947 */ /* 0x000fea000383ffff */
.L_x_38:
[----:B----4-:R-:W-:-:S07]  /*6e10*/  MOV R0, UR5 ;  /* 0x0000000500007c02 */ /* 0x010fce0008000f00 */
.L_x_107:
[----:B-1----:R1:W2:Y:S02]  /*6e20*/  SYNCS.PHASECHK.TRANS64.TRYWAIT P0, [R0+URZ], R3 ;  /* 0x00000003000075a7 */ /* 0x0022a400080011ff */
[----:B--2---:R-:W-:Y:S05]  /*6e30*/  @!P0 NANOSLEEP.SYNCS 0x989680 ;  /* 0x009896800000895d */ /* 0x004fea0003900000 */
[----:B------:R-:W2:Y:S02]  /*6e40*/  @!P0 SYNCS.PHASECHK.TRANS64 P0, [R0+URZ], R3 ;  /* 0x00000003000085a7 */ /* 0x000ea400080010ff */
[----:B--2---:R-:W-:Y:S05]  /*6e50*/  @!P0 BRA `(.L_x_107) ;  /* 0xfffffffc00f08947 */ /* 0x004fea000383ffff */
[----:B------:R-:W-:Y:S05]  /*6e60*/  BRA `(.L_x_108) ;  /* 0xffffffb400807947 */ /* 0x000fea000383ffff */
.L_x_39:
[----:B----4-:R-:W-:-:S07]  /*6e70*/  MOV R0, UR5 ;  /* 0x0000000500007c02 */ /* 0x010fce0008000f00 */
.L_x_109:
[----:B-1----:R1:W2:Y:S02]  /*6e80*/  SYNCS.PHASECHK.TRANS64.TRYWAIT P0, [R0+URZ], R3 ;  /* 0x00000003000075a7 */ /* 0x0022a400080011ff */
[----:B--2---:R-:W-:Y:S05]  /*6e90*/  @!P0 NANOSLEEP.SYNCS 0x989680 ;  /* 0x009896800000895d */ /* 0x004fea0003900000 */
[----:B------:R-:W2:Y:S02]  /*6ea0*/  @!P0 SYNCS.PHASECHK.TRANS64 P0, [R0+URZ], R3 ;  /* 0x00000003000085a7 */ /* 0x000ea400080010ff */
[----:B--2---:R-:W-:Y:S05]  /*6eb0*/  @!P0 BRA `(.L_x_109) ;  /* 0xfffffffc00f08947 */ /* 0x004fea000383ffff */
[----:B------:R-:W-:Y:S05]  /*6ec0*/  BRA `(.L_x_110) ;  /* 0xffffffb4008c7947 */ /* 0x000fea000383ffff */
.L_x_40:
[----:B----4-:R-:W-:-:S07]  /*6ed0*/  MOV R0, UR5 ;  /* 0x0000000500007c02 */ /* 0x010fce0008000f00 */
.L_x_111:
[----:B-1----:R1:W2:Y:S02]  /*6ee0*/  SYNCS.PHASECHK.TRANS64.TRYWAIT P0, [R0+URZ], R3 ;  /* 0x00000003000075a7 */ /* 0x0022a400080011ff */
[----:B--2---:R-:W-:Y:S05]  /*6ef0*/  @!P0 NANOSLEEP.SYNCS 0x989680 ;  /* 0x009896800000895d */ /* 0x004fea0003900000 */
[----:B------:R-:W2:Y:S02]  /*6f00*/  @!P0 SYNCS.PHASECHK.TRANS64 P0, [R0+URZ], R3 ;  /* 0x00000003000085a7 */ /* 0x000ea400080010ff */
[----:B--2---:R-:W-:Y:S05]  /*6f10*/  @!P0 BRA `(.L_x_111) ;  /* 0xfffffffc00f08947 */ /* 0x004fea000383ffff */
[----:B------:R-:W-:Y:S05]  /*6f20*/  BRA `(.L_x_112) ;  /* 0xffffffb400987947 */ /* 0x000fea000383ffff */
.L_x_41:
[----:B----4-:R-:W-:-:S07]  /*6f30*/  MOV R0, UR5 ;  /* 0x0000000500007c02 */ /* 0x010fce0008000f00 */
.L_x_113:
[----:B-1----:R1:W2:Y:S02]  /*6f40*/  SYNCS.PHASECHK.TRANS64.TRYWAIT P0, [R0+URZ], R3 ;  /* 0x00000003000075a7 */ /* 0x0022a400080011ff */
[----:B--2---:R-:W-:Y:S05]  /*6f50*/  @!P0 NANOSLEEP.SYNCS 0x989680 ;  /* 0x009896800000895d */ /* 0x004fea0003900000 */
[----:B------:R-:W2:Y:S02]  /*6f60*/  @!P0 SYNCS.PHASECHK.TRANS64 P0, [R0+URZ], R3 ;  /* 0x00000003000085a7 */ /* 0x000ea400080010ff */
[----:B--2---:R-:W-:Y:S05]  /*6f70*/  @!P0 BRA `(.L_x_113) ;  /* 0xfffffffc00f08947 */ /* 0x004fea000383ffff */
[----:B------:R-:W-:Y:S05]  /*6f80*/  BRA `(.L_x_114) ;  /* 0xffffffb400a47947 */ /* 0x000fea000383ffff */
.L_x_42:
[----:B----4-:R-:W-:-:S07]  /*6f90*/  MOV R0, UR5 ;  /* 0x0000000500007c02 */ /* 0x010fce0008000f00 */
.L_x_115:
[----:B-1----:R1:W2:Y:S02]  /*6fa0*/  SYNCS.PHASECHK.TRANS64.TRYWAIT P0, [R0+URZ], R3 ;  /* 0x00000003000075a7 */ /* 0x0022a400080011ff */
[----:B--2---:R-:W-:Y:S05]  /*6fb0*/  @!P0 NANOSLEEP.SYNCS 0x989680 ;  /* 0x009896800000895d */ /* 0x004fea0003900000 */
[----:B------:R-:W2:Y:S02]  /*6fc0*/  @!P0 SYNCS.PHASECHK.TRANS64 P0, [R0+URZ], R3 ;  /* 0x00000003000085a7 */ /* 0x000ea400080010ff */
[----:B--2---:R-:W-:Y:S05]  /*6fd0*/  @!P0 BRA `(.L_x_115) ;  /* 0xfffffffc00f08947 */ /* 0x004fea000383ffff */
[----:B------:R-:W-:Y:S05]  /*6fe0*/  BRA `(.L_x_116) ;  /* 0xffffffb400b07947 */ /* 0x000fea000383ffff */
.L_x_45:
[----:B-1----:R1:W2:Y:S02]  /*6ff0*/  SYNCS.PHASECHK.TRANS64.TRYWAIT P0, [R0+URZ+0x100], R5 ;  /* 0x00010005000075a7 */ /* 0x0022a400080011ff */
[----:B--2---:R-:W-:Y:S05]  /*7000*/  @!P0 NANOSLEEP.SYNCS 0x989680 ;  /* 0x009896800000895d */ /* 0x004fea0003900000 */
[----:B------:R-:W2:Y:S02]  /*7010*/  @!P0 SYNCS.PHASECHK.TRANS64 P0, [R0+URZ+0x100], R5 ;  /* 0x00010005000085a7 */ /* 0x000ea400080010ff */
[----:B--2---:R-:W-:Y:S05]  /*7020*/  @!P0 BRA `(.L_x_45) ;  /* 0xfffffffc00f08947 */ /* 0x004fea000383ffff */
[----:B------:R-:W-:Y:S05]  /*7030*/  BRA `(.L_x_117) ;  /* 0xffffffb8000c7947 */ /* 0x000fea000383ffff */
.L_x_46:
[----:B------:R-:W-:-:S07]  /*7040*/  MOV R0, UR5 ;  /* 0x0000000500007c02 */ /* 0x000fce0008000f00 */
.L_x_118:
[----:B-1----:R1:W2:Y:S02]  /*7050*/  SYNCS.PHASECHK.TRANS64.TRYWAIT P0, [R0+URZ+0xb0], R5 ;  /* 0x0000b005000075a7 */ /* 0x0022a400080011ff */
[----:B--2---:R-:W-:Y:S05]  /*7060*/  @!P0 NANOSLEEP.SYNCS 0x989680 ;  /* 0x009896800000895d */ /* 0x004fea0003900000 */
[----:B------:R-:W2:Y:S02]  /*7070*/  @!P0 SYNCS.PHASECHK.TRANS64 P0, [R0+URZ+0xb0], R5 ;  /* 0x0000b005000085a7 */ /* 0x000ea400080010ff */
[----:B--2---:R-:W-:Y:S05]  /*7080*/  @!P0 BRA `(.L_x_118) ;  /* 0xfffffffc00f08947 */ /* 0x004fea000383ffff */
[----:B------:R-:W-:Y:S05]  /*7090*/  BRA `(.L_x_119) ;  /* 0xffffffb8001c7947 */ /* 0x000fea000383ffff */
.L_x_47:
[----:B-1----:R1:W2:Y:S02]  /*70a0*/  SYNCS.PHASECHK.TRANS64.TRYWAIT P1, [R0+URZ+0xa0], R5 ;  /* 0x0000a005000075a7 */ /* 0x0022a400080211ff */
[----:B--2---:R-:W-:Y:S05]  /*70b0*/  @!P1 NANOSLEEP.SYNCS 0x989680 ;  /* 0x009896800000995d */ /* 0x004fea0003900000 */
[----:B------:R-:W2:Y:S02]  /*70c0*/  @!P1 SYNCS.PHASECHK.TRANS64 P1, [R0+URZ+0xa0], R5 ;  /* 0x0000a005000095a7 */ /* 0x000ea400080210ff */
[----:B--2---:R-:W-:Y:S05]  /*70d0*/  @!P1 BRA `(.L_x_47) ;  /* 0xfffffffc00f09947 */ /* 0x004fea000383ffff */
[----:B------:R-:W-:Y:S05]  /*70e0*/  BRA `(.L_x_120) ;  /* 0xffffffb8004c7947 */ /* 0x000fea000383ffff */
.L_x_50:
[----:B------:R-:W-:-:S07]  /*70f0*/  MOV R0, UR5 ;  /* 0x0000000500007c02 */ /* 0x000fce0008000f00 */
.L_x_121:
[----:B-1----:R1:W2:Y:S02]  /*7100*/  SYNCS.PHASECHK.TRANS64.TRYWAIT P0, [R0+URZ+0xb0], R3 ;  /* 0x0000b003000075a7 */ /* 0x0022a400080011ff */
[----:B--2---:R-:W-:Y:S05]  /*7110*/  @!P0 NANOSLEEP.SYNCS 0x989680 ;  /* 0x009896800000895d */ /* 0x004fea0003900000 */
[----:B------:R-:W2:Y:S02]  /*7120*/  @!P0 SYNCS.PHASECHK.TRANS64 P0, [R0+URZ+0xb0], R3 ;  /* 0x0000b003000085a7 */ /* 0x000ea400080010ff */
[----:B--2---:R-:W-:Y:S05]  /*7130*/  @!P0 BRA `(.L_x_121) ;  /* 0xfffffffc00f08947 */ /* 0x004fea000383ffff */
[----:B------:R-:W-:Y:S05]  /*7140*/  BRA `(.L_x_49) ;  /* 0xffffffb800a07947 */ /* 0x000fea000383ffff */
.L_x_57:
[----:B-1----:R1:W2:Y:S02]  /*7150*/  SYNCS.PHASECHK.TRANS64.TRYWAIT P1, [R0+URZ+0xa0], R5 ;  /* 0x0000a005000075a7 */ /* 0x0022a400080211ff */
[----:B--2---:R-:W-:Y:S05]  /*7160*/  @!P1 NANOSLEEP.SYNCS 0x989680 ;  /* 0x009896800000995d */ /* 0x004fea0003900000 */
[----:B------:R-:W2:Y:S02]  /*7170*/  @!P1 SYNCS.PHASECHK.TRANS64 P1, [R0+URZ+0xa0], R5 ;  /* 0x0000a005000095a7 */ /* 0x000ea400080210ff */
[----:B--2---:R-:W-:Y:S05]  /*7180*/  @!P1 BRA `(.L_x_57) ;  /* 0xfffffffc00f09947 */ /* 0x004fea000383ffff */
[----:B------:R-:W-:Y:S05]  /*7190*/  BRA `(.L_x_122) ;  /* 0xffffffc0000c7947 */ /* 0x000fea000383ffff */
.L_x_58:
[----:B------:R-:W-:-:S07]  /*71a0*/  MOV R3, UR7 ;  /* 0x0000000700037c02 */ /* 0x000fce0008000f00 */
.L_x_123:
[----:B-1----:R1:W2:Y:S02]  /*71b0*/  SYNCS.PHASECHK.TRANS64.TRYWAIT P0, [R3+URZ+0xe0], R0 ;  /* 0x0000e000030075a7 */ /* 0x0022a400080011ff */
[----:B--2---:R-:W-:Y:S05]  /*71c0*/  @!P0 NANOSLEEP.SYNCS 0x989680 ;  /* 0x009896800000895d */ /* 0x004fea0003900000 */
[----:B------:R-:W2:Y:S02]  /*71d0*/  @!P0 SYNCS.PHASECHK.TRANS64 P0, [R3+URZ+0xe0], R0 ;  /* 0x0000e000030085a7 */ /* 0x000ea400080010ff */
[----:B--2---:R-:W-:Y:S05]  /*71e0*/  @!P0 BRA `(.L_x_123) ;  /* 0xfffffffc00f08947 */ /* 0x004fea000383ffff */
[----:B------:R-:W-:Y:S05]  /*71f0*/  BRA `(.L_x_124) ;  /* 0xffffffc000447947 */ /* 0x000fea000383ffff */
.L_x_61:
[----:B------:R-:W-:Y:S07]  /*7200*/  MOV R0, UR6 ;  /* 0x0000000600007c02 */ /* 0x000fee0008000f00 */
.L_x_125:
[----:B-1----:R1:W2:Y:S02]  /*7210*/  SYNCS.PHASECHK.TRANS64.TRYWAIT P0, [R0+URZ], R3 ;  /* 0x00000003000075a7 */ /* 0x0022a400080011ff */
[----:B--2---:R-:W-:Y:S05]  /*7220*/  @!P0 NANOSLEEP.SYNCS 0x989680 ;  /* 0x009896800000895d */ /* 0x004fea0003900000 */
[----:B------:R-:W2:Y:S02]  /*7230*/  @!P0 SYNCS.PHASECHK.TRANS64 P0, [R0+URZ], R3 ;  /* 0x00000003000085a7 */ /* 0x000ea400080010ff */
[----:B--2---:R-:W-:Y:S05]  /*7240*/  @!P0 BRA `(.L_x_125) ;  /* 0xfffffffc00f08947 */ /* 0x004fea000383ffff */
[----:B------:R-:W-:Y:S05]  /*7250*/  BRA `(.L_x_60) ;  /* 0xffffffc000607947 */ /* 0x000fea000383ffff */
.L_x_64:
[----:B------:R-:W-:-:S07]  /*7260*/  MOV R0, UR6 ;  /* 0x0000000600007c02 */ /* 0x000fce0008000f00 */
.L_x_126:
[----:B--2---:R2:W4:Y:S02]  /*7270*/  SYNCS.PHASECHK.TRANS64.TRYWAIT P0, [R0+URZ], R3 ;  /* 0x00000003000075a7 */ /* 0x00452400080011ff */
[----:B----4-:R-:W-:Y:S05]  /*7280*/  @!P0 NANOSLEEP.SYNCS 0x989680 ;  /* 0x009896800000895d */ /* 0x010fea0003900000 */
[----:B------:R-:W4:Y:S02]  /*7290*/  @!P0 SYNCS.PHASECHK.TRANS64 P0, [R0+URZ], R3 ;  /* 0x00000003000085a7 */ /* 0x000f2400080010ff */
[----:B----4-:R-:W-:Y:S05]  /*72a0*/  @!P0 BRA `(.L_x_126) ;  /* 0xfffffffc00f08947 */ /* 0x010fea000383ffff */
[----:B------:R-:W-:Y:S05]  /*72b0*/  BRA `(.L_x_127) ;  /* 0xffffffc4003c7947 */ /* 0x000fea000383ffff */
.L_x_65:
[----:B------:R-:W-:-:S07]  /*72c0*/  MOV R0, UR6 ;  /* 0x0000000600007c02 */ /* 0x000fce0008000f00 */
.L_x_128:
[----:B-1----:R1:W2:Y:S02]  /*72d0*/  SYNCS.PHASECHK.TRANS64.TRYWAIT P0, [R0+URZ], R3 ;  /* 0x00000003000075a7 */ /* 0x0022a400080011ff */
[----:B--2---:R-:W-:Y:S05]  /*72e0*/  @!P0 NANOSLEEP.SYNCS 0x989680 ;  /* 0x009896800000895d */ /* 0x004fea0003900000 */
[----:B------:R-:W2:Y:S02]  /*72f0*/  @!P0 SYNCS.PHASECHK.TRANS64 P0, [R0+URZ], R3 ;  /* 0x00000003000085a7 */ /* 0x000ea400080010ff */
[----:B--2---:R-:W-:Y:S05]  /*7300*/  @!P0 BRA `(.L_x_128) ;  /* 0xfffffffc00f08947 */ /* 0x004fea000383ffff */
[----:B------:R-:W-:Y:S05]  /*7310*/  BRA `(.L_x_129) ;  /* 0xffffffc400487947 */ /* 0x000fea000383ffff */
.L_x_66:
[----:B------:R-:W-:-:S07]  /*7320*/  MOV R0, UR6 ;  /* 0x0000000600007c02 */ /* 0x000fce0008000f00 */
.L_x_130:
[----:B-1----:R1:W2:Y:S02]  /*7330*/  SYNCS.PHASECHK.TRANS64.TRYWAIT P0, [R0+URZ], R3 ;  /* 0x00000003000075a7 */ /* 0x0022a400080011ff */
[----:B--2---:R-:W-:Y:S05]  /*7340*/  @!P0 NANOSLEEP.SYNCS 0x989680 ;  /* 0x009896800000895d */ /* 0x004fea0003900000 */
[----:B------:R-:W2:Y:S02]  /*7350*/  @!P0 SYNCS.PHASECHK.TRANS64 P0, [R0+URZ], R3 ;  /* 0x00000003000085a7 */ /* 0x000ea400080010ff */
[----:B--2---:R-:W-:Y:S05]  /*7360*/  @!P0 BRA `(.L_x_130) ;  /* 0xfffffffc00f08947 */ /* 0x004fea000383ffff */
[----:B------:R-:W-:Y:S05]  /*7370*/  BRA `(.L_x_131) ;  /* 0xffffffc400547947 */ /* 0x000fea000383ffff */
.L_x_67:
[----:B------:R-:W-:-:S07]  /*7380*/  MOV R0, UR7 ;  /* 0x0000000700007c02 */ /* 0x000fce0008000f00 */
.L_x_132:
[----:B-1----:R1:W2:Y:S02]  /*7390*/  SYNCS.PHASECHK.TRANS64.TRYWAIT P0, [R0+URZ], R3 ;  /* 0x00000003000075a7 */ /* 0x0022a400080011ff */
[----:B--2---:R-:W-:Y:S05]  /*73a0*/  @!P0 NANOSLEEP.SYNCS 0x989680 ;  /* 0x009896800000895d */ /* 0x004fea0003900000 */
[----:B------:R-:W2:Y:S02]  /*73b0*/  @!P0 SYNCS.PHASECHK.TRANS64 P0, [R0+URZ], R3 ;  /* 0x00000003000085a7 */ /* 0x000ea400080010ff */
[----:B--2---:R-:W-:Y:S05]  /*73c0*/  @!P0 BRA `(.L_x_132) ;  /* 0xfffffffc00f08947 */ /* 0x004fea000383ffff */
[----:B------:R-:W-:Y:S05]  /*73d0*/  BRA `(.L_x_133) ;  /* 0xffffffc400607947 */ /* 0x000fea000383ffff */
.L_x_72:
[----:B---3--:R3:W1:Y:S02]  /*73e0*/  SYNCS.PHASECHK.TRANS64.TRYWAIT P0, [R0+URZ+0xa0], R3 ;  /* 0x0000a003000075a7 */ /* 0x00866400080011ff */
[----:B-1----:R-:W-:Y:S05]  /*73f0*/  @!P0 NANOSLEEP.SYNCS 0x989680 ;  /* 0x009896800000895d */ /* 0x002fea0003900000 */
[----:B------:R-:W1:Y:S02]  /*7400*/  @!P0 SYNCS.PHASECHK.TRANS64 P0, [R0+URZ+0xa0], R3 ;  /* 0x0000a003000085a7 */ /* 0x000e6400080010ff */
[----:B-1----:R-:W-:Y:S05]  /*7410*/  @!P0 BRA `(.L_x_72) ;  /* 0xfffffffc00f08947 */ /* 0x002fea000383ffff */
[----:B------:R-:W-:Y:S05]  /*7420*/  BRA `(.L_x_134) ;  /* 0xffffffc8005c7947 */ /* 0x000fea000383ffff */
.L_x_75:
[----:B------:R-:W-:Y:S07]  /*7430*/  MOV R0, UR6 ;  /* 0x0000000600007c02 */ /* 0x000fee0008000f00 */
.L_x_135:
[----:B-1----:R1:W3:Y:S02]  /*7440*/  SYNCS.PHASECHK.TRANS64.TRYWAIT P0, [R0+URZ+0x98], R3 ;  /* 0x00009803000075a7 */ /* 0x0022e400080011ff */
[----:B---3--:R-:W-:Y:S05]  /*7450*/  @!P0 NANOSLEEP.SYNCS 0x989680 ;  /* 0x009896800000895d */ /* 0x008fea0003900000 */
[----:B------:R-:W3:Y:S02]  /*7460*/  @!P0 SYNCS.PHASECHK.TRANS64 P0, [R0+URZ+0x98], R3 ;  /* 0x00009803000085a7 */ /* 0x000ee400080010ff */
[----:B---3--:R-:W-:Y:S05]  /*7470*/  @!P0 BRA `(.L_x_135) ;  /* 0xfffffffc00f08947 */ /* 0x008fea000383ffff */
[----:B------:R-:W-:Y:S05]  /*7480*/  BRA `(.L_x_74) ;  /* 0xffffffcc00487947 */ /* 0x000fea000383ffff */
.L_x_78:
[----:B------:R-:W-:Y:S07]  /*7490*/  MOV R3, UR6 ;  /* 0x0000000600037c02 */ /* 0x000fee0008000f00 */
.L_x_136:
[----:B-1----:R1:W2:Y:S02]  /*74a0*/  SYNCS.PHASECHK.TRANS64.TRYWAIT P2, [R3+URZ+0x88], R26 ;  /* 0x0000881a030075a7 */ /* 0x0022a400080411ff */
[----:B--2---:R-:W-:Y:S05]  /*74b0*/  @!P2 NANOSLEEP.SYNCS 0x989680 ;  /* 0x009896800000a95d */ /* 0x004fea0003900000 */
[----:B------:R-:W2:Y:S02]  /*74c0*/  @!P2 SYNCS.PHASECHK.TRANS64 P2, [R3+URZ+0x88], R26 ;  /* 0x0000881a0300a5a7 */ /* 0x000ea400080410ff */
[----:B--2---:R-:W-:Y:S05]  /*74d0*/  @!P2 BRA `(.L_x_136) ;  /* 0xfffffffc00f0a947 */ /* 0x004fea000383ffff */
[----:B------:R-:W-:Y:S05]  /*74e0*/  BRA `(.L_x_137) ;  /* 0xffffffcc00dc7947 */ /* 0x000fea000383ffff */
.L_x_81:
[----:B--2---:R2:W4:Y:S02]  /*74f0*/  SYNCS.PHASECHK.TRANS64.TRYWAIT P0, [R0+URZ+0xa0], R3 ;  /* 0x0000a003000075a7 */ /* 0x00452400080011ff */
[----:B----4-:R-:W-:Y:S05]  /*7500*/  @!P0 NANOSLEEP.SYNCS 0x989680 ;  /* 0x009896800000895d */ /* 0x010fea0003900000 */
[----:B------:R-:W4:Y:S02]  /*7510*/  @!P0 SYNCS.PHASECHK.TRANS64 P0, [R0+URZ+0xa0], R3 ;  /* 0x0000a003000085a7 */ /* 0x000f2400080010ff */
[----:B----4-:R-:W-:Y:S05]  /*7520*/  @!P0 BRA `(.L_x_81) ;  /* 0xfffffffc00f08947 */ /* 0x010fea000383ffff */
[----:B------:R-:W-:Y:S05]  /*7530*/  BRA `(.L_x_138) ;  /* 0xffffffd4002c7947 */ /* 0x000fea000383ffff */
.L_x_92:
[----:B-1----:R-:W-:Y:S04]  /*7540*/  MOV R0, UR43 ;  /* 0x0000002b00007c02 */ /* 0x002fe80008000f00 */
[----:B------:R1:W2:Y:S03]  /*7550*/  SYNCS.PHASECHK.TRANS64.TRYWAIT P1, [R0+URZ+0x80], R3 ;  /* 0x00008003000075a7 */ /* 0x0002a600080211ff */
[----:B--2---:R-:W-:Y:S05]  /*7560*/  @!P1 NANOSLEEP.SYNCS 0x989680 ;  /* 0x009896800000995d */ /* 0x004fea0003900000 */
[----:B------:R-:W2:Y:S02]  /*7570*/  @!P1 SYNCS.PHASECHK.TRANS64 P1, [R0+URZ+0x80], R3 ;  /* 0x00008003000095a7 */ /* 0x000ea400080210ff */
[----:B--2---:R-:W-:Y:S05]  /*7580*/  @!P1 BRA `(.L_x_92) ;  /* 0xfffffffc00ec9947 */ /* 0x004fea000383ffff */
[----:B------:R-:W-:Y:S05]  /*7590*/  BRA `(.L_x_91) ;  /* 0xffffffe000287947 */ /* 0x000fea000383ffff */
.L_x_94:
[----:B------:R1:W1:Y:S02]  /*75a0*/  SYNCS.PHASECHK.TRANS64.TRYWAIT P1, [R156+URZ+0xc0], R5 ;  /* 0x0000c0059c0075a7 */ /* 0x00026400080211ff */
[----:B-1----:R-:W-:Y:S05]  /*75b0*/  @!P1 NANOSLEEP.SYNCS 0x989680 ;  /* 0x009896800000995d */ /* 0x002fea0003900000 */
[----:B------:R-:W1:Y:S02]  /*75c0*/  @!P1 SYNCS.PHASECHK.TRANS64 P1, [R156+URZ+0xc0], R5 ;  /* 0x0000c0059c0095a7 */ /* 0x000e6400080210ff */
[----:B-1----:R-:W-:Y:S05]  /*75d0*/  @!P1 BRA `(.L_x_94) ;  /* 0xfffffffc00f09947 */ /* 0x002fea000383ffff */
[----:B------:R-:W-:Y:S05]  /*75e0*/  BRA `(.L_x_93) ;  /* 0xffffffe0006c7947 */ /* 0x000fea000383ffff */
        .weak           $__internal_0_$__cuda_sm10x_tcgen05_guardrail_trap_col_being_dealloced_not_returned_by_alloc
        .type           $__internal_0_$__cuda_sm10x_tcgen05_guardrail_trap_col_being_dealloced_not_returned_by_alloc,@function
        .size           $__internal_0_$__cuda_sm10x_tcgen05_guardrail_trap_col_being_dealloced_not_returned_by_alloc,($__internal_1_$__cuda_sm10x_tcgen05_guardrail_trap_phase_invalid_during_alloc - $__internal_0_$__cuda_sm10x_tcgen05_guardrail_trap_col_being_dealloced_not_returned_by_alloc)
$__internal_0_$__cuda_sm10x_tcgen05_guardrail_trap_col_being_dealloced_not_returned_by_alloc:
[----:B------:R-:W-:Y:S05]  /*75f0*/  BPT.TRAP 0x1 ;  /* 0x000000040000795c */ /* 0x000fea0000300000 */
[----:B------:R-:W-:-:S04]  /*7600*/  HFMA2 R3, -RZ, RZ, 0, 0 ;  /* 0x00000000ff037431 */ /* 0x000fc800000001ff */
[----:B------:R-:W-:Y:S05]  /*7610*/  RET.REL.NODEC R2 `(_ZN7cutlass13device_kernelINS_4gemm6kernel13GemmUniversalIN4cute5tupleIJiiiiEEENS1_10collective13CollectiveMmaINS1_35MainloopSm100TmaUmmaWarpSpecializedILi8ELi2ELi4ENS5_IJNS4_1CILi1EEESB_SB_EEEEENS5_IJNSA_ILi128EEENSA_ILi64EEESE_EEENS_12float_e4m3_tENS5_IJSB_llEEESH_NS5_IJlSB_lEEENS4_8TiledMMAINS4_8MMA_AtomIJNS4_10MMA_TraitsINS4_19SM100_MMA_F8F6F4_SSEJSH_SH_fSE_SF_NS4_17integral_constantINS4_4UMMA5MajorELSQ_1EEENSO_ISQ_LSQ_0EEENSO_INSP_7ScaleInELST_0EEESU_EEEEEENS4_6LayoutISC_NS5_IJNSA_ILi0EEESY_SY_EEEEENS5_IJNS4_10UnderscoreES11_S11_EEEEENS4_13SM90_TMA_LOADENS4_14ComposedLayoutINS4_7SwizzleILi3ELi4ELi3EEENS4_18smem_ptr_flag_bitsILi8EEENSX_INS5_IJSE_NSA_ILi8EEEEEENS5_IJSB_SE_EEEEEEEvNS4_8identityES14_NS15_IS17_S19_NSX_INS5_IJS1A_SE_EEENS5_IJSE_SB_EEEEEEEvS1F_EENS_8epilogue10collective18CollectiveEpilogueINS1L_23Sm100TmaWarpSpecializedILi1ELi1ELi64ELb0ELb0EEEJSG_NS5_IJNSX_ISE_SB_EENSX_ISF_SB_EEEEESH_SJ_SH_SJ_NS1L_6fusion15FusionCallbacksIS1P_NS1T_17LinearCombinationISH_fSH_fLNS_15FloatRoundStyleE2EEESG_S1S_JEEENS4_5SM1004TMEM4LOAD26SM100_TMEM_LOAD_32dp32b64xES14_NS15_INS16_ILi2ELi4ELi3EEES19_NSX_INS5_IJS1A_SF_EEENS5_IJSF_SB_EEEEEEENS4_39AutoVectorizingCopyWithAssumedAlignmentILi128EEENS4_14SM90_TMA_STOREES27_S29_S29_EEEvvEEEEvNT_6ParamsE) ;  /* 0xffffff8802787950 */ /* 0x000fea0003c3ffff */
        .weak           $__internal_1_$__cuda_sm10x_tcgen05_guardrail_trap_phase_invalid_during_alloc
        .type           $__internal_1_$__cuda_sm10x_tcgen05_guardrail_trap_phase_invalid_during_alloc,@function
        .size           $__internal_1_$__cuda_sm10x_tcgen05_guardrail_trap_phase_invalid_during_alloc,($__internal_2_$__cuda_sm10x_tcgen05_guardrail_trap_unallocated_columns_being_dealloced - $__internal_1_$__cuda_sm10x_tcgen05_guardrail_trap_phase_invalid_during_alloc)
$__internal_1_$__cuda_sm10x_tcgen05_guardrail_trap_phase_invalid_during_alloc:
[----:B------:R-:W-:Y:S05]  /*7620*/  BPT.TRAP 0x1 ;  /* 0x000000040000795c */ /* 0x000fea0000300000 */
[----:B------:R-:W-:-:S04]  /*7630*/  MOV R3, 0x0 ;  /* 0x0000000000037802 */ /* 0x000fc80000000f00 */
[----:B------:R-:W-:Y:S05]  /*7640*/  RET.REL.NODEC R2 `(_ZN7cutlass13device_kernelINS_4gemm6kernel13GemmUniversalIN4cute5tupleIJiiiiEEENS1_10collective13CollectiveMmaINS1_35MainloopSm100TmaUmmaWarpSpecializedILi8ELi2ELi4ENS5_IJNS4_1CILi1EEESB_SB_EEEEENS5_IJNSA_ILi128EEENSA_ILi64EEESE_EEENS_12float_e4m3_tENS5_IJSB_llEEESH_NS5_IJlSB_lEEENS4_8TiledMMAINS4_8MMA_AtomIJNS4_10MMA_TraitsINS4_19SM100_MMA_F8F6F4_SSEJSH_SH_fSE_SF_NS4_17integral_constantINS4_4UMMA5MajorELSQ_1EEENSO_ISQ_LSQ_0EEENSO_INSP_7ScaleInELST_0EEESU_EEEEEENS4_6LayoutISC_NS5_IJNSA_ILi0EEESY_SY_EEEEENS5_IJNS4_10UnderscoreES11_S11_EEEEENS4_13SM90_TMA_LOADENS4_14ComposedLayoutINS4_7SwizzleILi3ELi4ELi3EEENS4_18smem_ptr_flag_bitsILi8EEENSX_INS5_IJSE_NSA_ILi8EEEEEENS5_IJSB_SE_EEEEEEEvNS4_8identityES14_NS15_IS17_S19_NSX_INS5_IJS1A_SE_EEENS5_IJSE_SB_EEEEEEEvS1F_EENS_8epilogue10collective18CollectiveEpilogueINS1L_23Sm100TmaWarpSpecializedILi1ELi1ELi64ELb0ELb0EEEJSG_NS5_IJNSX_ISE_SB_EENSX_ISF_SB_EEEEESH_SJ_SH_SJ_NS1L_6fusion15FusionCallbacksIS1P_NS1T_17LinearCombinationISH_fSH_fLNS_15FloatRoundStyleE2EEESG_S1S_JEEENS4_5SM1004TMEM4LOAD26SM100_TMEM_LOAD_32dp32b64xES14_NS15_INS16_ILi2ELi4ELi3EEES19_NSX_INS5_IJS1A_SF_EEENS5_IJSF_SB_EEEEEEENS4_39AutoVectorizingCopyWithAssumedAlignmentILi128EEENS4_14SM90_TMA_STOREES27_S29_S29_EEEvvEEEEvNT_6ParamsE) ;  /* 0xffffff88026c7950 */ /* 0x000fea0003c3ffff */
        .weak           $__internal_2_$__cuda_sm10x_tcgen05_guardrail_trap_unallocated_columns_being_dealloced
        .type           $__internal_2_$__cuda_sm10x_tcgen05_guardrail_trap_unallocated_columns_being_dealloced,@function
        .size           $__internal_2_$__cuda_sm10x_tcgen05_guardrail_trap_unallocated_columns_being_dealloced,(.L_x_140 - $__internal_2_$__cuda_sm10x_tcgen05_guardrail_trap_unallocated_columns_being_dealloced)
$__internal_2_$__cuda_sm10x_tcgen05_guardrail_trap_unallocated_columns_being_dealloced:
[----:B------:R-:W-:Y:S05]  /*7650*/  BPT.TRAP 0x1 ;  /* 0x000000040000795c */ /* 0x000fea0000300000 */
[----:B------:R-:W-:-:S04]  /*7660*/  HFMA2 R3, -RZ, RZ, 0, 0 ;  /* 0x00000000ff037431 */ /* 0x000fc800000001ff */
[----:B------:R-:W-:Y:S05]  /*7670*/  RET.REL.NODEC R2 `(_ZN7cutlass13device_kernelINS_4gemm6kernel13GemmUniversalIN4cute5tupleIJiiiiEEENS1_10collective13CollectiveMmaINS1_35MainloopSm100TmaUmmaWarpSpecializedILi8ELi2ELi4ENS5_IJNS4_1CILi1EEESB_SB_EEEEENS5_IJNSA_ILi128EEENSA_ILi64EEESE_EEENS_12float_e4m3_tENS5_IJSB_llEEESH_NS5_IJlSB_lEEENS4_8TiledMMAINS4_8MMA_AtomIJNS4_10MMA_TraitsINS4_19SM100_MMA_F8F6F4_SSEJSH_SH_fSE_SF_NS4_17integral_constantINS4_4UMMA5MajorELSQ_1EEENSO_ISQ_LSQ_0EEENSO_INSP_7ScaleInELST_0EEESU_EEEEEENS4_6LayoutISC_NS5_IJNSA_ILi0EEESY_SY_EEEEENS5_IJNS4_10UnderscoreES11_S11_EEEEENS4_13SM90_TMA_LOADENS4_14ComposedLayoutINS4_7SwizzleILi3ELi4ELi3EEENS4_18smem_ptr_flag_bitsILi8EEENSX_INS5_IJSE_NSA_ILi8EEEEEENS5_IJSB_SE_EEEEEEEvNS4_8identityES14_NS15_IS17_S19_NSX_INS5_IJS1A_SE_EEENS5_IJSE_SB_EEEEEEEvS1F_EENS_8epilogue10collective18CollectiveEpilogueINS1L_23Sm100TmaWarpSpecializedILi1ELi1ELi64ELb0ELb0EEEJSG_NS5_IJNSX_ISE_SB_EENSX_ISF_SB_EEEEESH_SJ_SH_SJ_NS1L_6fusion15FusionCallbacksIS1P_NS1T_17LinearCombinationISH_fSH_fLNS_15FloatRoundStyleE2EEESG_S1S_JEEENS4_5SM1004TMEM4LOAD26SM100_TMEM_LOAD_32dp32b64xES14_NS15_INS16_ILi2ELi4ELi3EEES19_NSX_INS5_IJS1A_SF_EEENS5_IJSF_SB_EEEEEEENS4_39AutoVectorizingCopyWithAssumedAlignmentILi128EEENS4_14SM90_TMA_STOREES27_S29_S29_EEEvvEEEEvNT_6ParamsE) ;  /* 0xffffff8802607950 */ /* 0x000fea0003c3ffff */
.L_x_139:
[----:B------:R-:W-:-:S00]  /*7680*/  BRA `(.L_x_139) ;  /* 0xfffffffc00fc7947 */ /* 0x000fc0000383ffff */
[----:B------:R-:W-:-:S00]  /*7690*/  NOP ;  /* 0x0000000000007918 */ /* 0x000fc00000000000 */
        /* <DEDUP_REMOVED lines=14> */
.L_x_140:


//--------------------- .nv.global.init           --------------------------
	.section	.nv.global.init,"aw",@progbits
.nv.global.init:
	.type		$str$27,@object
	.size		$str$27,($str$28 - $str$27)
$str$27:
        /*0000*/ 	.byte	0x28, 0x61, 0x64, 0x64, 0x72, 0x65, 0x73, 0x73, 0x20, 0x26, 0x20, 0x6d, 0x61, 0x73, 0x6b, 0x29
        /*0010*/ 	.byte	0x20, 0x3d, 0x3d, 0x20, 0x30, 0x00
	.type		$str$28,@object
	.size		$str$28,($str$26 - $str$28)
$str$28:
        /*0016*/ 	.byte	0x2f, 0x74, 0x6d, 0x70, 0x2f, 0x63, 0x75, 0x74, 0x6c, 0x61, 0x73, 0x73, 0x5f, 0x73, 0x77, 0x65
        /*0026*/ 	.byte	0x65, 0x70, 0x5f, 0x73, 0x72, 0x63, 0x2f, 0x69, 0x6e, 0x63, 0x6c, 0x75, 0x64, 0x65, 0x2f, 0x63
        /*0036*/ 	.byte	0x75, 0x74, 0x65, 0x2f, 0x70, 0x6f, 0x69, 0x6e, 0x74, 0x65, 0x72, 0x5f, 0x66, 0x6c, 0x61, 0x67
        /*0046*/ 	.byte	0x67, 0x65, 0x64, 0x2e, 0x68, 0x70, 0x70, 0x00
	.type		$str$26,@object
	.size		$str$26,($str$25 - $str$26)
$str$26:
        /*004e*/ 	.byte	0x2f, 0x74, 0x6d, 0x70, 0x2f, 0x63, 0x75, 0x74, 0x6c, 0x61, 0x73, 0x73, 0x5f, 0x73, 0x77, 0x65
        /*005e*/ 	.byte	0x65, 0x70, 0x5f, 0x73, 0x72, 0x63, 0x2f, 0x69, 0x6e, 0x63, 0x6c, 0x75, 0x64, 0x65, 0x2f, 0x63
        /*006e*/ 	.byte	0x75, 0x74, 0x65, 0x2f, 0x61, 0x74, 0x6f, 0x6d, 0x2f, 0x63, 0x6f, 0x70, 0x79, 0x5f, 0x74, 0x72
        /*007e*/ 	.byte	0x61, 0x69, 0x74, 0x73, 0x5f, 0x73, 0x6d, 0x31, 0x30, 0x30, 0x2e, 0x68, 0x70, 0x70, 0x00
	.type		$str$25,@object
	.size		$str$25,(__unnamed_1 - $str$25)
$str$25:
        /*008d*/ 	.byte	0x28, 0x28, 0x75, 0x69, 0x6e, 0x74, 0x33, 0x32, 0x5f, 0x74, 0x28, 0x74, 0x68, 0x72, 0x65, 0x61
        /*009d*/ 	.byte	0x64, 0x49, 0x64, 0x78, 0x2e, 0x78, 0x29, 0x20, 0x2f, 0x20, 0x33, 0x32, 0x29, 0x20, 0x25, 0x20
        /*00ad*/ 	.byte	0x34, 0x29, 0x20, 0x3d, 0x3d, 0x20, 0x28, 0x28, 0x28, 0x74, 0x6d, 0x65, 0x6d, 0x5f, 0x61, 0x64
        /*00bd*/ 	.byte	0x64, 0x72, 0x20, 0x3e, 0x3e, 0x20, 0x31, 0x36, 0x29, 0x20, 0x2f, 0x20, 0x33, 0x32, 0x29, 0x20
        /*00cd*/ 	.byte	0x25, 0x20, 0x34, 0x29, 0x00
	.type		__unnamed_1,@object
	.size		__unnamed_1,(__unnamed_2 - __unnamed_1)
__unnamed_1:
        /*00d2*/ 	.byte	0x61, 0x75, 0x74, 0x6f, 0x20, 0x63, 0x75, 0x74, 0x65, 0x3a, 0x3a, 0x61, 0x73, 0x5f, 0x70, 0x6f
        /* <DEDUP_REMOVED lines=24> */
        /*0262*/ 	.byte	0x43, 0x3c, 0x38, 0x31, 0x39, 0x32, 0x3e, 0x3e, 0x3e, 0x3e, 0x5d, 0x00
	.type		__unnamed_2,@object
	.size		__unnamed_2,(.L_2 - __unnamed_2)
__unnamed_2:
        /* <DEDUP_REMOVED lines=42> */
        /*050e*/ 	.byte	0x3e, 0x3e, 0x3e, 0x3e, 0x5d, 0x00
.L_2:


//--------------------- .nv.shared._ZN7cutlass13device_kernelINS_4gemm6kernel13GemmUniversalIN4cute5tupleIJiiiiEEENS1_10collective13CollectiveMmaINS1_35MainloopSm100TmaUmmaWarpSpecializedILi8ELi2ELi4ENS5_IJNS4_1CILi1EEESB_SB_EEEEENS5_IJNSA_ILi128EEENSA_ILi64EEESE_EEENS_12float_e4m3_tENS5_IJSB_llEEESH_NS5_IJlSB_lEEENS4_8TiledMMAINS4_8MMA_AtomIJNS4_10MMA_TraitsINS4_19SM100_MMA_F8F6F4_SSEJSH_SH_fSE_SF_NS4_17integral_constantINS4_4UMMA5MajorELSQ_1EEENSO_ISQ_LSQ_0EEENSO_INSP_7ScaleInELST_0EEESU_EEEEEENS4_6LayoutISC_NS5_IJNSA_ILi0EEESY_SY_EEEEENS5_IJNS4_10UnderscoreES11_S11_EEEEENS4_13SM90_TMA_LOADENS4_14ComposedLayoutINS4_7SwizzleILi3ELi4ELi3EEENS4_18smem_ptr_flag_bitsILi8EEENSX_INS5_IJSE_NSA_ILi8EEEEEENS5_IJSB_SE_EEEEEEEvNS4_8identityES14_NS15_IS17_S19_NSX_INS5_IJS1A_SE_EEENS5_IJSE_SB_EEEEEEEvS1F_EENS_8epilogue10collective18CollectiveEpilogueINS1L_23Sm100TmaWarpSpecializedILi1ELi1ELi64ELb0ELb0EEEJSG_NS5_IJNSX_ISE_SB_EENSX_ISF_SB_EEEEESH_SJ_SH_SJ_NS1L_6fusion15FusionCallbacksIS1P_NS1T_17LinearCombinationISH_fSH_fLNS_15FloatRoundStyleE2EEESG_S1S_JEEENS4_5SM1004TMEM4LOAD26SM100_TMEM_LOAD_32dp32b64xES14_NS15_INS16_ILi2ELi4ELi3EEES19_NSX_INS5_IJS1A_SF_EEENS5_IJSF_SB_EEEEEEENS4_39AutoVectorizingCopyWithAssumedAlignmentILi128EEENS4_14SM90_TMA_STOREES27_S29_S29_EEEvvEEEEvNT_6ParamsE --------------------------
	.section	.nv.shared._ZN7cutlass13device_kernelINS_4gemm6kernel13GemmUniversalIN4cute5tupleIJiiiiEEENS1_10collective13CollectiveMmaINS1_35MainloopSm100TmaUmmaWarpSpecializedILi8ELi2ELi4ENS5_IJNS4_1CILi1EEESB_SB_EEEEENS5_IJNSA_ILi128EEENSA_ILi64EEESE_EEENS_12float_e4m3_tENS5_IJSB_llEEESH_NS5_IJlSB_lEEENS4_8TiledMMAINS4_8MMA_AtomIJNS4_10MMA_TraitsINS4_19SM100_MMA_F8F6F4_SSEJSH_SH_fSE_SF_NS4_17integral_constantINS4_4UMMA5MajorELSQ_1EEENSO_ISQ_LSQ_0EEENSO_INSP_7ScaleInELST_0EEESU_EEEEEENS4_6LayoutISC_NS5_IJNSA_ILi0EEESY_SY_EEEEENS5_IJNS4_10UnderscoreES11_S11_EEEEENS4_13SM90_TMA_LOADENS4_14ComposedLayoutINS4_7SwizzleILi3ELi4ELi3EEENS4_18smem_ptr_flag_bitsILi8EEENSX_INS5_IJSE_NSA_ILi8EEEEEENS5_IJSB_SE_EEEEEEEvNS4_8identityES14_NS15_IS17_S19_NSX_INS5_IJS1A_SE_EEENS5_IJSE_SB_EEEEEEEvS1F_EENS_8epilogue10collective18CollectiveEpilogueINS1L_23Sm100TmaWarpSpecializedILi1ELi1ELi64ELb0ELb0EEEJSG_NS5_IJNSX_ISE_SB_EENSX_ISF_SB_EEEEESH_SJ_SH_SJ_NS1L_6fusion15FusionCallbacksIS1P_NS1T_17LinearCombinationISH_fSH_fLNS_15FloatRoundStyleE2EEESG_S1S_JEEENS4_5SM1004TMEM4LOAD26SM100_TMEM_LOAD_32dp32b64xES14_NS15_INS16_ILi2ELi4ELi3EEES19_NSX_INS5_IJS1A_SF_EEENS5_IJSF_SB_EEEEEEENS4_39AutoVectorizingCopyWithAssumedAlignmentILi128EEENS4_14SM90_TMA_STOREES27_S29_S29_EEEvvEEEEvNT_6ParamsE,"aw",@nobits
	.sectionflags	@""
	.align	16
	.zero		1024


//--------------------- .nv.shared.reserved.0     --------------------------
	.section	.nv.shared.reserved.0,"aw",@nobits
	.weak		__nv_reservedSMEM_offset_0_alias
	.size		__nv_reservedSMEM_offset_0_alias, 0, 64
	.other		__nv_reservedSMEM_offset_0_alias,@"STO_CUDA_RESERVED_SHARED STV_DEFAULT"
__nv_reservedSMEM_offset_0_alias:
	.zero		0
.nv.shared.reserved.0:
	.zero		64
	.weak		__nv_reservedSMEM_tcgen05_partition
	.type		__nv_reservedSMEM_tcgen05_partition,@object
	.size		__nv_reservedSMEM_tcgen05_partition,(.L_0 - __nv_reservedSMEM_tcgen05_partition)
__nv_reservedSMEM_tcgen05_partition:
	.zero		32
.L_0:


//--------------------- .nv.global                --------------------------
	.section	.nv.global,"aw",@nobits
.nv.global:
	.type		_ZN40_INTERNAL_1238f4c9_4_k_cu_959750a3_347234cute1_E,@object
	.size		_ZN40_INTERNAL_1238f4c9_4_k_cu_959750a3_347234cute1_E,(_ZN40_INTERNAL_1238f4c9_4_k_cu_959750a3_347234cuda3std3__45__cpo6cbeginE - _ZN40_INTERNAL_1238f4c9_4_k_cu_959750a3_347234cute1_E)
_ZN40_INTERNAL_1238f4c9_4_k_cu_959750a3_347234cute1_E:
	.zero		1
	.type		_ZN40_INTERNAL_1238f4c9_4_k_cu_959750a3_347234cuda3std3__45__cpo6cbeginE,@object
	.size		_ZN40_INTERNAL_1238f4c9_4_k_cu_959750a3_347234cuda3std3__45__cpo6cbeginE,(_ZN40_INTERNAL_1238f4c9_4_k_cu_959750a3_347234cuda3std3__48in_placeE - _ZN40_INTERNAL_1238f4c9_4_k_cu_959750a3_347234cuda3std3__45__cpo6cbeginE)
_ZN40_INTERNAL_1238f4c9_4_k_cu_959750a3_347234cuda3std3__45__cpo6cbeginE:
	.zero		1
	.type		_ZN40_INTERNAL_1238f4c9_4_k_cu_959750a3_347234cuda3std3__48in_placeE,@object
	.size		_ZN40_INTERNAL_1238f4c9_4_k_cu_959750a3_347234cuda3std3__48in_placeE,(_ZN40_INTERNAL_1238f4c9_4_k_cu_959750a3_347234cuda3std6ranges3__45__cpo9iter_moveE - _ZN40_INTERNAL_1238f4c9_4_k_cu_959750a3_347234cuda3std3__48in_placeE)
_ZN40_INTERNAL_1238f4c9_4_k_cu_959750a3_347234cuda3std3__48in_placeE:
	.zero		1
	.type		_ZN40_INTERNAL_1238f4c9_4_k_cu_959750a3_347234cuda3std6ranges3__45__cpo9iter_moveE,@object
	.size		_ZN40_INTERNAL_1238f4c9_4_k_cu_959750a3_347234cuda3std6ranges3__45__cpo9iter_moveE,(_ZN40_INTERNAL_1238f4c9_4_k_cu_959750a3_347234cuda3std3__45__cpo5beginE - _ZN40_INTERNAL_1238f4c9_4_k_cu_959750a3_347234cuda3std6ranges3__45__cpo9iter_moveE)
_ZN40_INTERNAL_1238f4c9_4_k_cu_959750a3_347234cuda3std6ranges3__45__cpo9iter_moveE:
	.zero		1
	.type		_ZN40_INTERNAL_1238f4c9_4_k_cu_959750a3_347234cuda3std3__45__cpo5beginE,@object
	.size		_ZN40_INTERNAL_1238f4c9_4_k_cu_959750a3_347234cuda3std3__45__cpo5beginE,(_ZN40_INTERNAL_1238f4c9_4_k_cu_959750a3_347234cuda3std3__442_GLOBAL__N__1238f4c9_4_k_cu_959750a3_347236ignoreE - _ZN40_INTERNAL_1238f4c9_4_k_cu_959750a3_347234cuda3std3__45__cpo5beginE)
_ZN40_INTERNAL_1238f4c9_4_k_cu_959750a3_347234cuda3std3__45__cpo5beginE:
	.zero		1
	.type		_ZN40_INTERNAL_1238f4c9_4_k_cu_959750a3_347234cuda3std3__442_GLOBAL__N__1238f4c9_4_k_cu_959750a3_347236ignoreE,@object
	.size		_ZN40_INTERNAL_1238f4c9_4_k_cu_959750a3_347234cuda3std3__442_GLOBAL__N__1238f4c9_4_k_cu_959750a3_347236ignoreE,(_ZN40_INTERNAL_1238f4c9_4_k_cu_959750a3_347234cute7productE - _ZN40_INTERNAL_1238f4c9_4_k_cu_959750a3_347234cuda3std3__442_GLOBAL__N__1238f4c9_4_k_cu_959750a3_347236ignoreE)
_ZN40_INTERNAL_1238f4c9_4_k_cu_959750a3_347234cuda3std3__442_GLOBAL__N__1238f4c9_4_k_cu_959750a3_347236ignoreE:
	.zero		1
	.type		_ZN40_INTERNAL_1238f4c9_4_k_cu_959750a3_347234cute7productE,@object
	.size		_ZN40_INTERNAL_1238f4c9_4_k_cu_959750a3_347234cute7productE,(_ZN40_INTERNAL_1238f4c9_4_k_cu_959750a3_347234cuda3std3__45__cpo3endE - _ZN40_INTERNAL_1238f4c9_4_k_cu_959750a3_347234cute7productE)
_ZN40_INTERNAL_1238f4c9_4_k_cu_959750a3_347234cute7productE:
	.zero		1
	.type		_ZN40_INTERNAL_1238f4c9_4_k_cu_959750a3_347234cuda3std3__45__cpo3endE,@object
	.size		_ZN40_INTERNAL_1238f4c9_4_k_cu_959750a3_347234cuda3std3__45__cpo3endE,(_ZN40_INTERNAL_1238f4c9_4_k_cu_959750a3_347234cuda3std3__419piecewise_constructE - _ZN40_INTERNAL_1238f4c9_4_k_cu_959750a3_347234cuda3std3__45__cpo3endE)
_ZN40_INTERNAL_1238f4c9_4_k_cu_959750a3_347234cuda3std3__45__cpo3endE:
	.zero		1
	.type		_ZN40_INTERNAL_1238f4c9_4_k_cu_959750a3_347234cuda3std3__419piecewise_constructE,@object
	.size		_ZN40_INTERNAL_1238f4c9_4_k_cu_959750a3_347234cuda3std3__419piecewise_constructE,(_ZN40_INTERNAL_1238f4c9_4_k_cu_959750a3_347234cuda3std3__45__cpo4cendE - _ZN40_INTERNAL_1238f4c9_4_k_cu_959750a3_347234cuda3std3__419piecewise_constructE)
_ZN40_INTERNAL_1238f4c9_4_k_cu_959750a3_347234cuda3std3__419piecewise_constructE:
	.zero		1
	.type		_ZN40_INTERNAL_1238f4c9_4_k_cu_959750a3_347234cuda3std3__45__cpo4cendE,@object
	.size		_ZN40_INTERNAL_1238f4c9_4_k_cu_959750a3_347234cuda3std3__45__cpo4cendE,(_ZN40_INTERNAL_1238f4c9_4_k_cu_959750a3_347234cuda3std6ranges3__45__cpo4swapE - _ZN40_INTERNAL_1238f4c9_4_k_cu_959750a3_347234cuda3std3__45__cpo4cendE)
_ZN40_INTERNAL_1238f4c9_4_k_cu_959750a3_347234cuda3std3__45__cpo4cendE:
	.zero		1
	.type		_ZN40_INTERNAL_1238f4c9_4_k_cu_959750a3_347234cuda3std6ranges3__45__cpo4swapE,@object
	.size		_ZN40_INTERNAL_1238f4c9_4_k_cu_959750a3_347234cuda3std6ranges3__45__cpo4swapE,(.L_10 - _ZN40_INTERNAL_1238f4c9_4_k_cu_959750a3_347234cuda3std6ranges3__45__cpo4swapE)
_ZN40_INTERNAL_1238f4c9_4_k_cu_959750a3_347234cuda3std6ranges3__45__cpo4swapE:
	.zero		1
.L_10:


//--------------------- .nv.constant0._ZN7cutlass13device_kernelINS_4gemm6kernel13GemmUniversalIN4cute5tupleIJiiiiEEENS1_10collective13CollectiveMmaINS1_35MainloopSm100TmaUmmaWarpSpecializedILi8ELi2ELi4ENS5_IJNS4_1CILi1EEESB_SB_EEEEENS5_IJNSA_ILi128EEENSA_ILi64EEESE_EEENS_12float_e4m3_tENS5_IJSB_llEEESH_NS5_IJlSB_lEEENS4_8TiledMMAINS4_8MMA_AtomIJNS4_10MMA_TraitsINS4_19SM100_MMA_F8F6F4_SSEJSH_SH_fSE_SF_NS4_17integral_constantINS4_4UMMA5MajorELSQ_1EEENSO_ISQ_LSQ_0EEENSO_INSP_7ScaleInELST_0EEESU_EEEEEENS4_6LayoutISC_NS5_IJNSA_ILi0EEESY_SY_EEEEENS5_IJNS4_10UnderscoreES11_S11_EEEEENS4_13SM90_TMA_LOADENS4_14ComposedLayoutINS4_7SwizzleILi3ELi4ELi3EEENS4_18smem_ptr_flag_bitsILi8EEENSX_INS5_IJSE_NSA_ILi8EEEEEENS5_IJSB_SE_EEEEEEEvNS4_8identityES14_NS15_IS17_S19_NSX_INS5_IJS1A_SE_EEENS5_IJSE_SB_EEEEEEEvS1F_EENS_8epilogue10collective18CollectiveEpilogueINS1L_23Sm100TmaWarpSpecializedILi1ELi1ELi64ELb0ELb0EEEJSG_NS5_IJNSX_ISE_SB_EENSX_ISF_SB_EEEEESH_SJ_SH_SJ_NS1L_6fusion15FusionCallbacksIS1P_NS1T_17LinearCombinationISH_fSH_fLNS_15FloatRoundStyleE2EEESG_S1S_JEEENS4_5SM1004TMEM4LOAD26SM100_TMEM_LOAD_32dp32b64xES14_NS15_INS16_ILi2ELi4ELi3EEES19_NSX_INS5_IJS1A_SF_EEENS5_IJSF_SB_EEEEEEENS4_39AutoVectorizingCopyWithAssumedAlignmentILi128EEENS4_14SM90_TMA_STOREES27_S29_S29_EEEvvEEEEvNT_6ParamsE --------------------------
	.section	.nv.constant0._ZN7cutlass13device_kernelINS_4gemm6kernel13GemmUniversalIN4cute5tupleIJiiiiEEENS1_10collective13CollectiveMmaINS1_35MainloopSm100TmaUmmaWarpSpecializedILi8ELi2ELi4ENS5_IJNS4_1CILi1EEESB_SB_EEEEENS5_IJNSA_ILi128EEENSA_ILi64EEESE_EEENS_12float_e4m3_tENS5_IJSB_llEEESH_NS5_IJlSB_lEEENS4_8TiledMMAINS4_8MMA_AtomIJNS4_10MMA_TraitsINS4_19SM100_MMA_F8F6F4_SSEJSH_SH_fSE_SF_NS4_17integral_constantINS4_4UMMA5MajorELSQ_1EEENSO_ISQ_LSQ_0EEENSO_INSP_7ScaleInELST_0EEESU_EEEEEENS4_6LayoutISC_NS5_IJNSA_ILi0EEESY_SY_EEEEENS5_IJNS4_10UnderscoreES11_S11_EEEEENS4_13SM90_TMA_LOADENS4_14ComposedLayoutINS4_7SwizzleILi3ELi4ELi3EEENS4_18smem_ptr_flag_bitsILi8EEENSX_INS5_IJSE_NSA_ILi8EEEEEENS5_IJSB_SE_EEEEEEEvNS4_8identityES14_NS15_IS17_S19_NSX_INS5_IJS1A_SE_EEENS5_IJSE_SB_EEEEEEEvS1F_EENS_8epilogue10collective18CollectiveEpilogueINS1L_23Sm100TmaWarpSpecializedILi1ELi1ELi64ELb0ELb0EEEJSG_NS5_IJNSX_ISE_SB_EENSX_ISF_SB_EEEEESH_SJ_SH_SJ_NS1L_6fusion15FusionCallbacksIS1P_NS1T_17LinearCombinationISH_fSH_fLNS_15FloatRoundStyleE2EEESG_S1S_JEEENS4_5SM1004TMEM4LOAD26SM100_TMEM_LOAD_32dp32b64xES14_NS15_INS16_ILi2ELi4ELi3EEES19_NSX_INS5_IJS1A_SF_EEENS5_IJSF_SB_EEEEEEENS4_39AutoVectorizingCopyWithAssumedAlignmentILi128EEENS4_14SM90_TMA_STOREES27_S29_S29_EEEvvEEEEvNT_6ParamsE,"a",@progbits
	.sectionflags	@""
	.align	4
.nv.constant0._ZN7cutlass13device_kernelINS_4gemm6kernel13GemmUniversalIN4cute5tupleIJiiiiEEENS1_10collective13CollectiveMmaINS1_35MainloopSm100TmaUmmaWarpSpecializedILi8ELi2ELi4ENS5_IJNS4_1CILi1EEESB_SB_EEEEENS5_IJNSA_ILi128EEENSA_ILi64EEESE_EEENS_12float_e4m3_tENS5_IJSB_llEEESH_NS5_IJlSB_lEEENS4_8TiledMMAINS4_8MMA_AtomIJNS4_10MMA_TraitsINS4_19SM100_MMA_F8F6F4_SSEJSH_SH_fSE_SF_NS4_17integral_constantINS4_4UMMA5MajorELSQ_1EEENSO_ISQ_LSQ_0EEENSO_INSP_7ScaleInELST_0EEESU_EEEEEENS4_6LayoutISC_NS5_IJNSA_ILi0EEESY_SY_EEEEENS5_IJNS4_10UnderscoreES11_S11_EEEEENS4_13SM90_TMA_LOADENS4_14ComposedLayoutINS4_7SwizzleILi3ELi4ELi3EEENS4_18smem_ptr_flag_bitsILi8EEENSX_INS5_IJSE_NSA_ILi8EEEEEENS5_IJSB_SE_EEEEEEEvNS4_8identityES14_NS15_IS17_S19_NSX_INS5_IJS1A_SE_EEENS5_IJSE_SB_EEEEEEEvS1F_EENS_8epilogue10collective18CollectiveEpilogueINS1L_23Sm100TmaWarpSpecializedILi1ELi1ELi64ELb0ELb0EEEJSG_NS5_IJNSX_ISE_SB_EENSX_ISF_SB_EEEEESH_SJ_SH_SJ_NS1L_6fusion15FusionCallbacksIS1P_NS1T_17LinearCombinationISH_fSH_fLNS_15FloatRoundStyleE2EEESG_S1S_JEEENS4_5SM1004TMEM4LOAD26SM100_TMEM_LOAD_32dp32b64xES14_NS15_INS16_ILi2ELi4ELi3EEES19_NSX_INS5_IJS1A_SF_EEENS5_IJSF_SB_EEEEEEENS4_39AutoVectorizingCopyWithAssumedAlignmentILi128EEENS4_14SM90_TMA_STOREES27_S29_S29_EEEvvEEEEvNT_6ParamsE:
	.zero		2944


//--------------------- SYMBOLS --------------------------

	.type		.nv.reservedSmem.offset0,@object
	.size		.nv.reservedSmem.offset0,0x4
	.type		.nv.reservedSmem.cap,@object
	.size		.nv.reservedSmem.cap,0x4
	.type		__assertfail,@function
